	.headerflags	@"EF_CUDA_TEXMODE_UNIFIED EF_CUDA_64BIT_ADDRESS EF_CUDA_SM80 EF_CUDA_VIRTUAL_SM(EF_CUDA_SM80)"
	.elftype	@"ET_EXEC"


//--------------------- .nv.info                  --------------------------
	.section	.nv.info,"",@"SHT_CUDA_INFO"
	.align	4


	//----- nvinfo : EIATTR_REGCOUNT
	.align		4
        /*0000*/ 	.byte	0x04, 0x2f
        /*0002*/ 	.short	(.L_1 - .L_0)
	.align		4
.L_0:
        /*0004*/ 	.word	index@(matmul_kernel_01234567891011)
        /*0008*/ 	.word	0x000000fe


	//----- nvinfo : EIATTR_MAX_STACK_SIZE
	.align		4
.L_1:
        /*000c*/ 	.byte	0x04, 0x23
        /*000e*/ 	.short	(.L_3 - .L_2)
	.align		4
.L_2:
        /*0010*/ 	.word	index@(matmul_kernel_01234567891011)
        /*0014*/ 	.word	0x00000000


	//----- nvinfo : EIATTR_MIN_STACK_SIZE
	.align		4
.L_3:
        /*0018*/ 	.byte	0x04, 0x12
        /*001a*/ 	.short	(.L_5 - .L_4)
	.align		4
.L_4:
        /*001c*/ 	.word	index@(matmul_kernel_01234567891011)
        /*0020*/ 	.word	0x00000000


	//----- nvinfo : EIATTR_FRAME_SIZE
	.align		4
.L_5:
        /*0024*/ 	.byte	0x04, 0x11
        /*0026*/ 	.short	(.L_7 - .L_6)
	.align		4
.L_6:
        /*0028*/ 	.word	index@(matmul_kernel_01234567891011)
        /*002c*/ 	.word	0x00000000
.L_7:


//--------------------- .nv.info.matmul_kernel_01234567891011 --------------------------
	.section	.nv.info.matmul_kernel_01234567891011,"",@"SHT_CUDA_INFO"
	.align	4


	//----- nvinfo : EIATTR_CUDA_API_VERSION
	.align		4
        /*0000*/ 	.byte	0x04, 0x37
        /*0002*/ 	.short	(.L_9 - .L_8)
.L_8:
        /*0004*/ 	.word	0x00000079


	//----- nvinfo : EIATTR_SW2861232_WAR
	.align		4
.L_9:
        /*0008*/ 	.byte	0x01, 0x35
	.zero		2


	//----- nvinfo : EIATTR_PARAM_CBANK
	.align		4
        /*000c*/ 	.byte	0x04, 0x0a
        /*000e*/ 	.short	(.L_11 - .L_10)
	.align		4
.L_10:
        /*0010*/ 	.word	index@(.nv.constant0.matmul_kernel_01234567891011)
        /*0014*/ 	.short	0x0160
        /*0016*/ 	.short	0x003c


	//----- nvinfo : EIATTR_CBANK_PARAM_SIZE
	.align		4
.L_11:
        /*0018*/ 	.byte	0x03, 0x19
        /*001a*/ 	.short	0x003c


	//----- nvinfo : EIATTR_KPARAM_INFO
	.align		4
        /*001c*/ 	.byte	0x04, 0x17
        /*001e*/ 	.short	(.L_13 - .L_12)
.L_12:
        /*0020*/ 	.word	0x00000000
        /*0024*/ 	.short	0x000b
        /*0026*/ 	.short	0x0038
        /*0028*/ 	.byte	0x00, 0xf0, 0x11, 0x00


	//----- nvinfo : EIATTR_KPARAM_INFO
	.align		4
.L_13:
        /*002c*/ 	.byte	0x04, 0x17
        /*002e*/ 	.short	(.L_15 - .L_14)
.L_14:
        /*0030*/ 	.word	0x00000000
        /*0034*/ 	.short	0x000a
        /*0036*/ 	.short	0x0034
        /*0038*/ 	.byte	0x00, 0xf0, 0x11, 0x00


	//----- nvinfo : EIATTR_KPARAM_INFO
	.align		4
.L_15:
        /*003c*/ 	.byte	0x04, 0x17
        /*003e*/ 	.short	(.L_17 - .L_16)
.L_16:
        /*0040*/ 	.word	0x00000000
        /*0044*/ 	.short	0x0009
        /*0046*/ 	.short	0x0030
        /*0048*/ 	.byte	0x00, 0xf0, 0x11, 0x00


	//----- nvinfo : EIATTR_KPARAM_INFO
	.align		4
.L_17:
        /*004c*/ 	.byte	0x04, 0x17
        /*004e*/ 	.short	(.L_19 - .L_18)
.L_18:
        /*0050*/ 	.word	0x00000000
        /*0054*/ 	.short	0x0008
        /*0056*/ 	.short	0x002c
        /*0058*/ 	.byte	0x00, 0xf0, 0x11, 0x00


	//----- nvinfo : EIATTR_KPARAM_INFO
	.align		4
.L_19:
        /*005c*/ 	.byte	0x04, 0x17
        /*005e*/ 	.short	(.L_21 - .L_20)
.L_20:
        /*0060*/ 	.word	0x00000000
        /*0064*/ 	.short	0x0007
        /*0066*/ 	.short	0x0028
        /*0068*/ 	.byte	0x00, 0xf0, 0x11, 0x00


	//----- nvinfo : EIATTR_KPARAM_INFO
	.align		4
.L_21:
        /*006c*/ 	.byte	0x04, 0x17
        /*006e*/ 	.short	(.L_23 - .L_22)
.L_22:
        /*0070*/ 	.word	0x00000000
        /*0074*/ 	.short	0x0006
        /*0076*/ 	.short	0x0024
        /*0078*/ 	.byte	0x00, 0xf0, 0x11, 0x00


	//----- nvinfo : EIATTR_KPARAM_INFO
	.align		4
.L_23:
        /*007c*/ 	.byte	0x04, 0x17
        /*007e*/ 	.short	(.L_25 - .L_24)
.L_24:
        /*0080*/ 	.word	0x00000000
        /*0084*/ 	.short	0x0005
        /*0086*/ 	.short	0x0020
        /*0088*/ 	.byte	0x00, 0xf0, 0x11, 0x00


	//----- nvinfo : EIATTR_KPARAM_INFO
	.align		4
.L_25:
        /*008c*/ 	.byte	0x04, 0x17
        /*008e*/ 	.short	(.L_27 - .L_26)
.L_26:
        /*0090*/ 	.word	0x00000000
        /*0094*/ 	.short	0x0004
        /*0096*/ 	.short	0x001c
        /*0098*/ 	.byte	0x00, 0xf0, 0x11, 0x00


	//----- nvinfo : EIATTR_KPARAM_INFO
	.align		4
.L_27:
        /*009c*/ 	.byte	0x04, 0x17
        /*009e*/ 	.short	(.L_29 - .L_28)
.L_28:
        /*00a0*/ 	.word	0x00000000
        /*00a4*/ 	.short	0x0003
        /*00a6*/ 	.short	0x0018
        /*00a8*/ 	.byte	0x00, 0xf0, 0x11, 0x00


	//----- nvinfo : EIATTR_KPARAM_INFO
	.align		4
.L_29:
        /*00ac*/ 	.byte	0x04, 0x17
        /*00ae*/ 	.short	(.L_31 - .L_30)
.L_30:
        /*00b0*/ 	.word	0x00000000
        /*00b4*/ 	.short	0x0002
        /*00b6*/ 	.short	0x0010
        /*00b8*/ 	.byte	0x00, 0xf0, 0x21, 0x00


	//----- nvinfo : EIATTR_KPARAM_INFO
	.align		4
.L_31:
        /*00bc*/ 	.byte	0x04, 0x17
        /*00be*/ 	.short	(.L_33 - .L_32)
.L_32:
        /*00c0*/ 	.word	0x00000000
        /*00c4*/ 	.short	0x0001
        /*00c6*/ 	.short	0x0008
        /*00c8*/ 	.byte	0x00, 0xf0, 0x21, 0x00


	//----- nvinfo : EIATTR_KPARAM_INFO
	.align		4
.L_33:
        /*00cc*/ 	.byte	0x04, 0x17
        /*00ce*/ 	.short	(.L_35 - .L_34)
.L_34:
        /*00d0*/ 	.word	0x00000000
        /*00d4*/ 	.short	0x0000
        /*00d6*/ 	.short	0x0000
        /*00d8*/ 	.byte	0x00, 0xf0, 0x21, 0x00


	//----- nvinfo : EIATTR_MAXREG_COUNT
	.align		4
.L_35:
        /*00dc*/ 	.byte	0x03, 0x1b
        /*00de*/ 	.short	0x00ff


	//----- nvinfo : EIATTR_EXIT_INSTR_OFFSETS
	.align		4
        /*00e0*/ 	.byte	0x04, 0x1c
        /*00e2*/ 	.short	(.L_37 - .L_36)


	//   ....[0]....
.L_36:
        /*00e4*/ 	.word	0x00003da0


	//   ....[1]....
        /*00e8*/ 	.word	0x00003dd0


	//----- nvinfo : EIATTR_MAX_THREADS
	.align		4
.L_37:
        /*00ec*/ 	.byte	0x04, 0x05
        /*00ee*/ 	.short	(.L_39 - .L_38)
.L_38:
        /*00f0*/ 	.word	0x00000080
        /*00f4*/ 	.word	0x00000001
        /*00f8*/ 	.word	0x00000001
.L_39:


//--------------------- .nv.constant0.matmul_kernel_01234567891011 --------------------------
	.section	.nv.constant0.matmul_kernel_01234567891011,"a",@progbits
	.align	4
.nv.constant0.matmul_kernel_01234567891011:
	.zero		412


//--------------------- .text.matmul_kernel_01234567891011 --------------------------
	.section	.text.matmul_kernel_01234567891011,"ax",@progbits
	.sectionflags	@"SHF_BARRIERS=1"
	.sectioninfo	@"SHI_REGISTERS=254"
	.align	128
        .global         matmul_kernel_01234567891011
        .type           matmul_kernel_01234567891011,@function
        .size           matmul_kernel_01234567891011,(.L_x_3 - matmul_kernel_01234567891011)
        .other          matmul_kernel_01234567891011,@"STO_CUDA_ENTRY STV_DEFAULT"
matmul_kernel_01234567891011:
.text.matmul_kernel_01234567891011:
[----:B------:R-:W-:-:S02]  /*0000*/  IMAD.MOV.U32 R1, RZ, RZ, c[0x0][0x28] ;  /* 0x00000a00ff017624 */ /* 0x000fc400078e00ff */
[----:B------:R-:W-:Y:S01]  /*0010*/  IMAD.MOV.U32 R0, RZ, RZ, 0x1f ;  /* 0x0000001fff007424 */ /* 0x000fe200078e00ff */
[----:B------:R-:W0:Y:S01]  /*0020*/  S2R R7, SR_CTAID.X ;  /* 0x0000000000077919 */ /* 0x000e220000002500 */
[----:B------:R-:W-:Y:S01]  /*0030*/  IMAD.MOV.U32 R144, RZ, RZ, c[0x0][0x180] ;  /* 0x00006000ff907624 */ /* 0x000fe200078e00ff */
[----:B------:R-:W-:Y:S01]  /*0040*/  ULDC.64 UR6, c[0x0][0x118] ;  /* 0x0000460000067ab9 */ /* 0x000fe20000000a00 */
[----:B------:R-:W-:Y:S01]  /*0050*/  CS2R R96, SRZ ;  /* 0x0000000000607805 */ /* 0x000fe2000001ff00 */
[----:B------:R-:W-:Y:S01]  /*0060*/  IADD3 R0, R0, c[0x0][0x17c], RZ ;  /* 0x00005f0000007a10 */ /* 0x000fe20007ffe0ff */
[----:B------:R-:W-:Y:S01]  /*0070*/  CS2R R98, SRZ ;  /* 0x0000000000627805 */ /* 0x000fe2000001ff00 */
[----:B------:R-:W-:Y:S01]  /*0080*/  IADD3 R144, R144, 0x1f, RZ ;  /* 0x0000001f90907810 */ /* 0x000fe20007ffe0ff */
[----:B------:R-:W-:Y:S01]  /*0090*/  CS2R R92, SRZ ;  /* 0x00000000005c7805 */ /* 0x000fe2000001ff00 */
[----:B------:R-:W-:Y:S01]  /*00a0*/  SHF.R.S32.HI R3, RZ, 0x1f, R0 ;  /* 0x0000001fff037819 */ /* 0x000fe20000011400 */
[----:B------:R-:W-:Y:S01]  /*00b0*/  CS2R R94, SRZ ;  /* 0x00000000005e7805 */ /* 0x000fe2000001ff00 */
[----:B------:R-:W-:Y:S01]  /*00c0*/  CS2R R88, SRZ ;  /* 0x0000000000587805 */ /* 0x000fe2000001ff00 */
[----:B------:R-:W-:Y:S01]  /*00d0*/  CS2R R90, SRZ ;  /* 0x00000000005a7805 */ /* 0x000fe2000001ff00 */
[----:B------:R-:W-:Y:S01]  /*00e0*/  LEA.HI R3, R3, R0, RZ, 0x5 ;  /* 0x0000000003037211 */ /* 0x000fe200078f28ff */
[----:B------:R-:W-:Y:S01]  /*00f0*/  CS2R R84, SRZ ;  /* 0x0000000000547805 */ /* 0x000fe2000001ff00 */
[----:B------:R-:W-:Y:S01]  /*0100*/  CS2R R86, SRZ ;  /* 0x0000000000567805 */ /* 0x000fe2000001ff00 */
[----:B------:R-:W-:Y:S01]  /*0110*/  CS2R R80, SRZ ;  /* 0x0000000000507805 */ /* 0x000fe2000001ff00 */
[----:B------:R-:W-:Y:S01]  /*0120*/  SHF.R.S32.HI R3, RZ, 0x5, R3 ;  /* 0x00000005ff037819 */ /* 0x000fe20000011403 */
[----:B------:R-:W-:Y:S01]  /*0130*/  CS2R R82, SRZ ;  /* 0x0000000000527805 */ /* 0x000fe2000001ff00 */
[----:B------:R-:W-:Y:S01]  /*0140*/  CS2R R76, SRZ ;  /* 0x00000000004c7805 */ /* 0x000fe2000001ff00 */
[----:B------:R-:W-:Y:S01]  /*0150*/  CS2R R78, SRZ ;  /* 0x00000000004e7805 */ /* 0x000fe2000001ff00 */
[----:B------:R-:W-:Y:S01]  /*0160*/  CS2R R72, SRZ ;  /* 0x0000000000487805 */ /* 0x000fe2000001ff00 */
[----:B------:R-:W-:Y:S01]  /*0170*/  IMAD.SHL.U32 R4, R3, 0x8, RZ ;  /* 0x0000000803047824 */ /* 0x000fe200078e00ff */
[----:B------:R-:W-:Y:S01]  /*0180*/  CS2R R74, SRZ ;  /* 0x00000000004a7805 */ /* 0x000fe2000001ff00 */
[----:B------:R-:W-:Y:S01]  /*0190*/  CS2R R44, SRZ ;  /* 0x00000000002c7805 */ /* 0x000fe2000001ff00 */
[----:B0-----:R-:W-:Y:S01]  /*01a0*/  IABS R8, R7 ;  /* 0x0000000700087213 */ /* 0x001fe20000000000 */
[----:B------:R-:W-:Y:S01]  /*01b0*/  CS2R R46, SRZ ;  /* 0x00000000002e7805 */ /* 0x000fe2000001ff00 */
[----:B------:R-:W-:-:S04]  /*01c0*/  IABS R5, R4 ;  /* 0x0000000400057213 */ /* 0x000fc80000000000 */
[----:B------:R-:W0:Y:S08]  /*01d0*/  I2F.RP R0, R5 ;  /* 0x0000000500007306 */ /* 0x000e300000209400 */
[----:B0-----:R-:W0:Y:S02]  /*01e0*/  MUFU.RCP R0, R0 ;  /* 0x0000000000007308 */ /* 0x001e240000001000 */
[----:B0-----:R-:W-:-:S06]  /*01f0*/  IADD3 R2, R0, 0xffffffe, RZ ;  /* 0x0ffffffe00027810 */ /* 0x001fcc0007ffe0ff */
[----:B------:R0:W1:Y:S02]  /*0200*/  F2I.FTZ.U32.TRUNC.NTZ R3, R2 ;  /* 0x0000000200037305 */ /* 0x000064000021f000 */
[----:B0-----:R-:W-:Y:S02]  /*0210*/  IMAD.MOV.U32 R2, RZ, RZ, RZ ;  /* 0x000000ffff027224 */ /* 0x001fe400078e00ff */
[----:B-1----:R-:W-:-:S04]  /*0220*/  IMAD.MOV R6, RZ, RZ, -R3 ;  /* 0x000000ffff067224 */ /* 0x002fc800078e0a03 */
[----:B------:R-:W-:Y:S01]  /*0230*/  IMAD R9, R6, R5, RZ ;  /* 0x0000000506097224 */ /* 0x000fe200078e02ff */
[----:B------:R-:W-:-:S03]  /*0240*/  IABS R6, R4 ;  /* 0x0000000400067213 */ /* 0x000fc60000000000 */
[----:B------:R-:W-:-:S04]  /*0250*/  IMAD.HI.U32 R3, R3, R9, R2 ;  /* 0x0000000903037227 */ /* 0x000fc800078e0002 */
[----:B------:R-:W-:Y:S02]  /*0260*/  IMAD.MOV R0, RZ, RZ, -R6 ;  /* 0x000000ffff007224 */ /* 0x000fe400078e0a06 */
[----:B------:R-:W-:-:S04]  /*0270*/  IMAD.HI.U32 R3, R3, R8, RZ ;  /* 0x0000000803037227 */ /* 0x000fc800078e00ff */
[----:B------:R-:W-:-:S05]  /*0280*/  IMAD R0, R3, R0, R8 ;  /* 0x0000000003007224 */ /* 0x000fca00078e0208 */
[----:B------:R-:W-:-:S13]  /*0290*/  ISETP.GT.U32.AND P1, PT, R5, R0, PT ;  /* 0x000000000500720c */ /* 0x000fda0003f24070 */
[----:B------:R-:W-:Y:S01]  /*02a0*/  @!P1 IMAD.IADD R0, R0, 0x1, -R5 ;  /* 0x0000000100009824 */ /* 0x000fe200078e0a05 */
[----:B------:R-:W-:Y:S02]  /*02b0*/  @!P1 IADD3 R3, R3, 0x1, RZ ;  /* 0x0000000103039810 */ /* 0x000fe40007ffe0ff */
[----:B------:R-:W-:Y:S02]  /*02c0*/  ISETP.NE.AND P1, PT, R4, RZ, PT ;  /* 0x000000ff0400720c */ /* 0x000fe40003f25270 */
[----:B------:R-:W-:Y:S02]  /*02d0*/  ISETP.GE.U32.AND P0, PT, R0, R5, PT ;  /* 0x000000050000720c */ /* 0x000fe40003f06070 */
[----:B------:R-:W-:-:S04]  /*02e0*/  LOP3.LUT R0, R7, R4, RZ, 0x3c, !PT ;  /* 0x0000000407007212 */ /* 0x000fc800078e3cff */
[----:B------:R-:W-:Y:S01]  /*02f0*/  ISETP.GE.AND P2, PT, R0, RZ, PT ;  /* 0x000000ff0000720c */ /* 0x000fe20003f46270 */
[----:B------:R-:W-:-:S05]  /*0300*/  IMAD.MOV.U32 R0, RZ, RZ, c[0x0][0x178] ;  /* 0x00005e00ff007624 */ /* 0x000fca00078e00ff */
[----:B------:R-:W-:Y:S02]  /*0310*/  IADD3 R0, R0, 0x7f, RZ ;  /* 0x0000007f00007810 */ /* 0x000fe40007ffe0ff */
[----:B------:R-:W-:-:S05]  /*0320*/  @P0 IADD3 R3, R3, 0x1, RZ ;  /* 0x0000000103030810 */ /* 0x000fca0007ffe0ff */
[----:B------:R-:W-:Y:S01]  /*0330*/  IMAD.MOV.U32 R5, RZ, RZ, R3 ;  /* 0x000000ffff057224 */ /* 0x000fe200078e0003 */
[----:B------:R-:W-:-:S03]  /*0340*/  SHF.R.S32.HI R3, RZ, 0x1f, R0 ;  /* 0x0000001fff037819 */ /* 0x000fc60000011400 */
[----:B------:R-:W-:Y:S01]  /*0350*/  @!P2 IMAD.MOV R5, RZ, RZ, -R5 ;  /* 0x000000ffff05a224 */ /* 0x000fe200078e0a05 */
[----:B------:R-:W-:Y:S02]  /*0360*/  @!P1 LOP3.LUT R5, RZ, R4, RZ, 0x33, !PT ;  /* 0x00000004ff059212 */ /* 0x000fe400078e33ff */
[----:B------:R-:W-:Y:S02]  /*0370*/  LEA.HI R3, R3, R0, RZ, 0x7 ;  /* 0x0000000003037211 */ /* 0x000fe400078f38ff */
[----:B------:R-:W-:Y:S01]  /*0380*/  ISETP.GE.AND P2, PT, R7, RZ, PT ;  /* 0x000000ff0700720c */ /* 0x000fe20003f46270 */
[----:B------:R-:W-:Y:S02]  /*0390*/  IMAD.SHL.U32 R12, R5, 0x8, RZ ;  /* 0x00000008050c7824 */ /* 0x000fe400078e00ff */
[----:B------:R-:W-:-:S03]  /*03a0*/  IMAD.MOV R5, RZ, RZ, -R5 ;  /* 0x000000ffff057224 */ /* 0x000fc600078e0a05 */
[----:B------:R-:W-:Y:S01]  /*03b0*/  LEA.HI.SX32 R3, R3, -R12, 0x19 ;  /* 0x8000000c03037211 */ /* 0x000fe200078fcaff */
[----:B------:R-:W-:-:S03]  /*03c0*/  IMAD R4, R4, R5, R7 ;  /* 0x0000000504047224 */ /* 0x000fc600078e0207 */
[----:B------:R-:W-:Y:S02]  /*03d0*/  IMNMX R13, R3, 0x8, PT ;  /* 0x00000008030d7817 */ /* 0x000fe40003800200 */
[----:B------:R-:W-:Y:S02]  /*03e0*/  IABS R11, R4 ;  /* 0x00000004000b7213 */ /* 0x000fe40000000000 */
[-C--:B------:R-:W-:Y:S02]  /*03f0*/  IABS R9, R13.reuse ;  /* 0x0000000d00097213 */ /* 0x080fe40000000000 */
[----:B------:R-:W-:Y:S02]  /*0400*/  LOP3.LUT R4, R4, R13, RZ, 0x3c, !PT ;  /* 0x0000000d04047212 */ /* 0x000fe400078e3cff */
[----:B------:R-:W0:Y:S02]  /*0410*/  I2F.RP R0, R9 ;  /* 0x0000000900007306 */ /* 0x000e240000209400 */
[----:B------:R-:W-:-:S06]  /*0420*/  ISETP.GE.AND P4, PT, R4, RZ, PT ;  /* 0x000000ff0400720c */ /* 0x000fcc0003f86270 */
[----:B0-----:R-:W0:Y:S02]  /*0430*/  MUFU.RCP R0, R0 ;  /* 0x0000000000007308 */ /* 0x001e240000001000 */
[----:B0-----:R-:W-:-:S06]  /*0440*/  IADD3 R2, R0, 0xffffffe, RZ ;  /* 0x0ffffffe00027810 */ /* 0x001fcc0007ffe0ff */
[----:B------:R0:W1:Y:S02]  /*0450*/  F2I.FTZ.U32.TRUNC.NTZ R3, R2 ;  /* 0x0000000200037305 */ /* 0x000064000021f000 */
[----:B0-----:R-:W-:Y:S02]  /*0460*/  IMAD.MOV.U32 R2, RZ, RZ, RZ ;  /* 0x000000ffff027224 */ /* 0x001fe400078e00ff */
[----:B-1----:R-:W-:-:S04]  /*0470*/  IMAD.MOV R6, RZ, RZ, -R3 ;  /* 0x000000ffff067224 */ /* 0x002fc800078e0a03 */
[----:B------:R-:W-:Y:S01]  /*0480*/  IMAD R5, R6, R9, RZ ;  /* 0x0000000906057224 */ /* 0x000fe200078e02ff */
[----:B------:R-:W-:-:S03]  /*0490*/  IABS R6, R13 ;  /* 0x0000000d00067213 */ /* 0x000fc60000000000 */
[----:B------:R-:W-:Y:S02]  /*04a0*/  IMAD.HI.U32 R0, R3, R5, R2 ;  /* 0x0000000503007227 */ /* 0x000fe400078e0002 */
[----:B------:R-:W0:Y:S02]  /*04b0*/  S2R R3, SR_TID.X ;  /* 0x0000000000037919 */ /* 0x000e240000002100 */
[----:B------:R-:W-:Y:S02]  /*04c0*/  IMAD.MOV R5, RZ, RZ, -R6 ;  /* 0x000000ffff057224 */ /* 0x000fe400078e0a06 */
[----:B------:R-:W-:-:S04]  /*04d0*/  IMAD.HI.U32 R6, R0, R11, RZ ;  /* 0x0000000b00067227 */ /* 0x000fc800078e00ff */
[----:B------:R-:W-:-:S04]  /*04e0*/  IMAD.HI.U32 R2, R0, R8, RZ ;  /* 0x0000000800027227 */ /* 0x000fc800078e00ff */
[-C--:B------:R-:W-:Y:S02]  /*04f0*/  IMAD R0, R6, R5.reuse, R11 ;  /* 0x0000000506007224 */ /* 0x080fe400078e020b */
[----:B------:R-:W-:-:S03]  /*0500*/  IMAD R2, R2, R5, R8 ;  /* 0x0000000502027224 */ /* 0x000fc600078e0208 */
[C---:B------:R-:W-:Y:S02]  /*0510*/  ISETP.GT.U32.AND P3, PT, R9.reuse, R0, PT ;  /* 0x000000000900720c */ /* 0x040fe40003f64070 */
[----:B------:R-:W-:Y:S02]  /*0520*/  ISETP.GT.U32.AND P0, PT, R9, R2, PT ;  /* 0x000000020900720c */ /* 0x000fe40003f04070 */
[--C-:B0-----:R-:W-:Y:S02]  /*0530*/  SHF.R.U32.HI R48, RZ, 0x7, R3.reuse ;  /* 0x00000007ff307819 */ /* 0x101fe40000011603 */
[----:B------:R-:W-:-:S03]  /*0540*/  SHF.R.U32.HI R4, RZ, 0x5, R3 ;  /* 0x00000005ff047819 */ /* 0x000fc60000011603 */
[----:B------:R-:W-:-:S04]  /*0550*/  IMAD.SHL.U32 R5, R48, 0x8, RZ ;  /* 0x0000000830057824 */ /* 0x000fc800078e00ff */
[----:B------:R-:W-:Y:S01]  /*0560*/  @!P3 IADD3 R6, R6, 0x1, RZ ;  /* 0x000000010606b810 */ /* 0x000fe20007ffe0ff */
[--C-:B------:R-:W-:Y:S01]  /*0570*/  @!P3 IMAD.IADD R0, R0, 0x1, -R9.reuse ;  /* 0x000000010000b824 */ /* 0x100fe200078e0a09 */
[----:B------:R-:W-:Y:S01]  /*0580*/  SGXT.U32 R4, R4, 0x2 ;  /* 0x000000020404781a */ /* 0x000fe20000000000 */
[----:B------:R-:W-:Y:S01]  /*0590*/  @!P0 IMAD.IADD R2, R2, 0x1, -R9 ;  /* 0x0000000102028824 */ /* 0x000fe200078e0a09 */
[----:B------:R-:W-:Y:S02]  /*05a0*/  LOP3.LUT R5, R5, 0x18, RZ, 0xc0, !PT ;  /* 0x0000001805057812 */ /* 0x000fe400078ec0ff */
[----:B------:R-:W-:Y:S01]  /*05b0*/  ISETP.GE.U32.AND P0, PT, R0, R9, PT ;  /* 0x000000090000720c */ /* 0x000fe20003f06070 */
[----:B------:R-:W-:Y:S01]  /*05c0*/  IMAD.SHL.U32 R0, R3, 0x2, RZ ;  /* 0x0000000203007824 */ /* 0x000fe200078e00ff */
[----:B------:R-:W-:-:S04]  /*05d0*/  ISETP.GT.U32.AND P1, PT, R9, R2, PT ;  /* 0x000000020900720c */ /* 0x000fc80003f24070 */
[----:B------:R-:W-:Y:S02]  /*05e0*/  LOP3.LUT R10, R5, 0x6, R0, 0xf8, !PT ;  /* 0x00000006050a7812 */ /* 0x000fe400078ef800 */
[----:B------:R-:W-:Y:S02]  /*05f0*/  LOP3.LUT R5, RZ, R13, RZ, 0x33, !PT ;  /* 0x0000000dff057212 */ /* 0x000fe400078e33ff */
[----:B------:R-:W-:-:S03]  /*0600*/  LOP3.LUT R0, R3, 0x1f, RZ, 0xc0, !PT ;  /* 0x0000001f03007812 */ /* 0x000fc600078ec0ff */
[----:B------:R-:W-:Y:S02]  /*0610*/  @P0 IADD3 R6, R6, 0x1, RZ ;  /* 0x0000000106060810 */ /* 0x000fe40007ffe0ff */
[----:B------:R-:W-:Y:S01]  /*0620*/  @!P1 IMAD.IADD R2, R2, 0x1, -R9 ;  /* 0x0000000102029824 */ /* 0x000fe200078e0a09 */
[----:B------:R-:W-:Y:S02]  /*0630*/  ISETP.NE.AND P0, PT, R13, RZ, PT ;  /* 0x000000ff0d00720c */ /* 0x000fe40003f05270 */
[----:B------:R-:W-:Y:S01]  /*0640*/  IMAD.MOV.U32 R8, RZ, RZ, R6 ;  /* 0x000000ffff087224 */ /* 0x000fe200078e0006 */
[----:B------:R-:W-:Y:S01]  /*0650*/  SHF.R.U32.HI R7, RZ, 0x2, R0 ;  /* 0x00000002ff077819 */ /* 0x000fe20000011600 */
[----:B------:R-:W-:Y:S02]  /*0660*/  @!P2 IMAD.MOV R2, RZ, RZ, -R2 ;  /* 0x000000ffff02a224 */ /* 0x000fe400078e0a02 */
[----:B------:R-:W-:Y:S02]  /*0670*/  @!P4 IMAD.MOV R8, RZ, RZ, -R8 ;  /* 0x000000ffff08c224 */ /* 0x000fe400078e0a08 */
[----:B------:R-:W-:Y:S01]  /*0680*/  IMAD R7, R4, 0x10, R7 ;  /* 0x0000001004077824 */ /* 0x000fe200078e0207 */
[----:B------:R-:W-:-:S02]  /*0690*/  SEL R6, R5, R2, !P0 ;  /* 0x0000000205067207 */ /* 0x000fc40004000000 */
[----:B------:R-:W-:Y:S01]  /*06a0*/  SEL R36, R5, R8, !P0 ;  /* 0x0000000805247207 */ /* 0x000fe20004000000 */
[----:B------:R-:W-:Y:S01]  /*06b0*/  IMAD R2, R10, 0x81, R7 ;  /* 0x000000810a027824 */ /* 0x000fe200078e0207 */
[----:B------:R-:W-:Y:S01]  /*06c0*/  ISETP.GE.AND P0, PT, R144, 0x20, PT ;  /* 0x000000209000780c */ /* 0x000fe20003f06270 */
[----:B------:R-:W-:Y:S01]  /*06d0*/  IMAD.IADD R135, R12, 0x1, R6 ;  /* 0x000000010c877824 */ /* 0x000fe200078e0206 */
[----:B------:R-:W-:Y:S01]  /*06e0*/  SHF.R.U32.HI R5, RZ, 0x7, R3 ;  /* 0x00000007ff057819 */ /* 0x000fe20000011603 */
[----:B------:R-:W-:Y:S01]  /*06f0*/  IMAD.SHL.U32 R62, R36, 0x20, RZ ;  /* 0x00000020243e7824 */ /* 0x000fe200078e00ff */
[----:B------:R-:W-:Y:S02]  /*0700*/  LOP3.LUT R6, R3, 0x7f, RZ, 0xc0, !PT ;  /* 0x0000007f03067812 */ /* 0x000fe400078ec0ff */
[----:B------:R-:W-:-:S03]  /*0710*/  SGXT.U32 R5, R5, 0x5 ;  /* 0x000000050505781a */ /* 0x000fc60000000000 */
[--C-:B------:R-:W-:Y:S01]  /*0720*/  IMAD R135, R135, 0x80, R6.reuse ;  /* 0x0000008087877824 */ /* 0x100fe200078e0206 */
[C---:B------:R-:W-:Y:S01]  /*0730*/  IADD3 R7, R5.reuse, 0x1, RZ ;  /* 0x0000000105077810 */ /* 0x040fe20007ffe0ff */
[C---:B------:R-:W-:Y:S01]  /*0740*/  IMAD R38, R5.reuse, 0x81, R6 ;  /* 0x0000008105267824 */ /* 0x040fe200078e0206 */
[C---:B------:R-:W-:Y:S02]  /*0750*/  IADD3 R8, R5.reuse, 0x2, RZ ;  /* 0x0000000205087810 */ /* 0x040fe40007ffe0ff */
[----:B------:R-:W-:Y:S01]  /*0760*/  IADD3 R9, R5, 0x3, RZ ;  /* 0x0000000305097810 */ /* 0x000fe20007ffe0ff */
[--C-:B------:R-:W-:Y:S01]  /*0770*/  IMAD.IADD R133, R7, 0x1, R62.reuse ;  /* 0x0000000107857824 */ /* 0x100fe200078e023e */
[C---:B------:R-:W-:Y:S01]  /*0780*/  IADD3 R10, R5.reuse, 0x4, RZ ;  /* 0x00000004050a7810 */ /* 0x040fe20007ffe0ff */
[--C-:B------:R-:W-:Y:S01]  /*0790*/  IMAD.IADD R132, R8, 0x1, R62.reuse ;  /* 0x0000000108847824 */ /* 0x100fe200078e023e */
        /* <DEDUP_REMOVED lines=54> */
[----:B------:R-:W-:Y:S01]  /*0b00*/  LOP3.LUT R134, R62, R5, RZ, 0xfc, !PT ;  /* 0x000000053e867212 */ /* 0x000fe200078efcff */
[----:B------:R-:W-:-:S02]  /*0b10*/  IMAD.IADD R40, R36, 0x1, R62 ;  /* 0x0000000124287824 */ /* 0x000fc400078e023e */
[----:B------:R-:W-:Y:S01]  /*0b20*/  IMAD.IADD R41, R37, 0x1, R62 ;  /* 0x0000000125297824 */ /* 0x000fe200078e023e */
[----:B------:R-:W-:Y:S05]  /*0b30*/  @!P0 BRA `(.L_x_0) ;  /* 0x000023c000008947 */ /* 0x000fea0003800000 */
[----:B------:R-:W-:Y:S01]  /*0b40*/  IABS R63, c[0x0][0x17c] ;  /* 0x00005f00003f7a13 */ /* 0x000fe20000000000 */
[----:B------:R-:W-:Y:S01]  /*0b50*/  IMAD.MOV.U32 R165, RZ, RZ, c[0x0][0x18c] ;  /* 0x00006300ffa57624 */ /* 0x000fe200078e00ff */
[----:B------:R-:W-:Y:S01]  /*0b60*/  SHF.R.S32.HI R49, RZ, 0x1f, R144 ;  /* 0x0000001fff317819 */ /* 0x000fe20000011490 */
[----:B------:R-:W-:Y:S01]  /*0b70*/  IMAD.MOV.U32 R140, RZ, RZ, c[0x0][0x168] ;  /* 0x00005a00ff8c7624 */ /* 0x000fe200078e00ff */
[----:B------:R-:W0:Y:S01]  /*0b80*/  I2F.RP R47, R63 ;  /* 0x0000003f002f7306 */ /* 0x000e220000209400 */
[----:B------:R-:W-:Y:S01]  /*0b90*/  SHF.R.U32.HI R6, RZ, 0x3, R6 ;  /* 0x00000003ff067819 */ /* 0x000fe20000011606 */
[----:B------:R-:W-:Y:S01]  /*0ba0*/  IMAD.MOV.U32 R141, RZ, RZ, c[0x0][0x16c] ;  /* 0x00005b00ff8d7624 */ /* 0x000fe200078e00ff */
[----:B------:R-:W-:Y:S01]  /*0bb0*/  LEA.HI R144, R49, R144, RZ, 0x5 ;  /* 0x0000009031907211 */ /* 0x000fe200078f28ff */
[----:B------:R-:W-:Y:S01]  /*0bc0*/  IMAD.MOV.U32 R142, RZ, RZ, c[0x0][0x160] ;  /* 0x00005800ff8e7624 */ /* 0x000fe200078e00ff */
[C---:B------:R-:W-:Y:S01]  /*0bd0*/  LOP3.LUT R48, R6.reuse, 0x7, R48, 0x78, !PT ;  /* 0x0000000706307812 */ /* 0x040fe200078e7830 */
[----:B------:R-:W-:Y:S01]  /*0be0*/  IMAD.MOV.U32 R143, RZ, RZ, c[0x0][0x164] ;  /* 0x00005900ff8f7624 */ /* 0x000fe200078e00ff */
[C---:B------:R-:W-:Y:S01]  /*0bf0*/  LOP3.LUT R50, R6.reuse, 0x7, R9, 0x78, !PT ;  /* 0x0000000706327812 */ /* 0x040fe200078e7809 */
[----:B------:R-:W-:Y:S01]  /*0c00*/  CS2R R96, SRZ ;  /* 0x0000000000607805 */ /* 0x000fe2000001ff00 */
[----:B------:R-:W-:Y:S01]  /*0c10*/  LOP3.LUT R52, R6, 0x7, R11, 0x78, !PT ;  /* 0x0000000706347812 */ /* 0x000fe200078e780b */
[----:B------:R-:W-:Y:S01]  /*0c20*/  IMAD R53, R5, 0x10, R48 ;  /* 0x0000001005357824 */ /* 0x000fe200078e0230 */
[----:B------:R-:W-:Y:S01]  /*0c30*/  IABS R65, c[0x0][0x178] ;  /* 0x00005e0000417a13 */ /* 0x000fe20000000000 */
[----:B------:R-:W-:Y:S01]  /*0c40*/  IMAD R57, R9, 0x10, R50 ;  /* 0x0000001009397824 */ /* 0x000fe200078e0232 */
[----:B------:R-:W-:Y:S01]  /*0c50*/  LOP3.LUT R160, R3, 0x7, RZ, 0xc0, !PT ;  /* 0x0000000703a07812 */ /* 0x000fe200078ec0ff */
[----:B------:R-:W-:Y:S01]  /*0c60*/  IMAD R59, R11, 0x10, R52 ;  /* 0x000000100b3b7824 */ /* 0x000fe200078e0234 */
[----:B------:R-:W1:Y:S01]  /*0c70*/  I2F.RP R54, R65 ;  /* 0x0000004100367306 */ /* 0x000e620000209400 */
[----:B------:R-:W-:Y:S01]  /*0c80*/  CS2R R98, SRZ ;  /* 0x0000000000627805 */ /* 0x000fe2000001ff00 */
[----:B------:R-:W-:Y:S01]  /*0c90*/  CS2R R92, SRZ ;  /* 0x00000000005c7805 */ /* 0x000fe2000001ff00 */
[--C-:B------:R-:W-:Y:S01]  /*0ca0*/  IMAD.U32 R146, R53, 0x8, R160.reuse ;  /* 0x0000000835927824 */ /* 0x100fe200078e00a0 */
[----:B------:R-:W-:Y:S01]  /*0cb0*/  CS2R R94, SRZ ;  /* 0x00000000005e7805 */ /* 0x000fe2000001ff00 */
[--C-:B------:R-:W-:Y:S01]  /*0cc0*/  IMAD.U32 R152, R57, 0x8, R160.reuse ;  /* 0x0000000839987824 */ /* 0x100fe200078e00a0 */
[----:B------:R-:W-:Y:S01]  /*0cd0*/  CS2R R88, SRZ ;  /* 0x0000000000587805 */ /* 0x000fe2000001ff00 */
[----:B------:R-:W-:Y:S01]  /*0ce0*/  IMAD.U32 R156, R59, 0x8, R160 ;  /* 0x000000083b9c7824 */ /* 0x000fe200078e00a0 */
[----:B0-----:R-:W0:Y:S01]  /*0cf0*/  MUFU.RCP R47, R47 ;  /* 0x0000002f002f7308 */ /* 0x001e220000001000 */
[----:B------:R-:W-:Y:S01]  /*0d00*/  CS2R R90, SRZ ;  /* 0x00000000005a7805 */ /* 0x000fe2000001ff00 */
[----:B------:R-:W-:Y:S01]  /*0d10*/  CS2R R84, SRZ ;  /* 0x0000000000547805 */ /* 0x000fe2000001ff00 */
[----:B------:R-:W-:Y:S01]  /*0d20*/  CS2R R86, SRZ ;  /* 0x0000000000567805 */ /* 0x000fe2000001ff00 */
[----:B------:R-:W-:Y:S01]  /*0d30*/  CS2R R80, SRZ ;  /* 0x0000000000507805 */ /* 0x000fe2000001ff00 */
[----:B------:R-:W-:Y:S01]  /*0d40*/  CS2R R82, SRZ ;  /* 0x0000000000527805 */ /* 0x000fe2000001ff00 */
[----:B------:R-:W-:Y:S01]  /*0d50*/  CS2R R76, SRZ ;  /* 0x00000000004c7805 */ /* 0x000fe2000001ff00 */
[----:B------:R-:W-:Y:S01]  /*0d60*/  CS2R R78, SRZ ;  /* 0x00000000004e7805 */ /* 0x000fe2000001ff00 */
[----:B-1----:R-:W-:Y:S01]  /*0d70*/  MUFU.RCP R54, R54 ;  /* 0x0000003600367308 */ /* 0x002fe20000001000 */
[----:B------:R-:W-:Y:S01]  /*0d80*/  CS2R R72, SRZ ;  /* 0x0000000000487805 */ /* 0x000fe2000001ff00 */
[----:B------:R-:W-:Y:S01]  /*0d90*/  CS2R R74, SRZ ;  /* 0x00000000004a7805 */ /* 0x000fe2000001ff00 */
[----:B------:R-:W-:Y:S01]  /*0da0*/  IMAD.SHL.U32 R165, R165, 0x20, RZ ;  /* 0x00000020a5a57824 */ /* 0x000fe200078e00ff */
[----:B------:R-:W-:Y:S01]  /*0db0*/  SHF.R.S32.HI R144, RZ, 0x5, R144 ;  /* 0x00000005ff907819 */ /* 0x000fe20000011490 */
[----:B------:R-:W-:Y:S01]  /*0dc0*/  IMAD.SHL.U32 R146, R146, 0x2, RZ ;  /* 0x0000000292927824 */ /* 0x000fe200078e00ff */
[----:B------:R-:W-:Y:S01]  /*0dd0*/  ULDC UR5, c[0x0][0x180] ;  /* 0x0000600000057ab9 */ /* 0x000fe20000000800 */
[----:B------:R-:W-:Y:S01]  /*0de0*/  IMAD.SHL.U32 R152, R152, 0x2, RZ ;  /* 0x0000000298987824 */ /* 0x000fe200078e00ff */
[----:B0-----:R-:W-:Y:S01]  /*0df0*/  IADD3 R44, R47, 0xffffffe, RZ ;  /* 0x0ffffffe2f2c7810 */ /* 0x001fe20007ffe0ff */
[----:B------:R-:W-:Y:S01]  /*0e00*/  IMAD.SHL.U32 R156, R156, 0x2, RZ ;  /* 0x000000029c9c7824 */ /* 0x000fe200078e00ff */
[----:B------:R-:W-:Y:S01]  /*0e10*/  LOP3.LUT R47, R6, 0x7, R10, 0x78, !PT ;  /* 0x00000007062f7812 */ /* 0x000fe200078e780a */
[----:B------:R-:W-:Y:S01]  /*0e20*/  UMOV UR4, URZ ;  /* 0x0000003f00047c82 */ /* 0x000fe20008000000 */
[----:B------:R0:W1:Y:S03]  /*0e30*/  F2I.FTZ.U32.TRUNC.NTZ R45, R44 ;  /* 0x0000002c002d7305 */ /* 0x000066000021f000 */
[----:B------:R-:W-:-:S04]  /*0e40*/  IMAD R47, R10, 0x10, R47 ;  /* 0x000000100a2f7824 */ /* 0x000fc800078e022f */
[----:B------:R-:W-:Y:S02]  /*0e50*/  IMAD.U32 R154, R47, 0x8, R160 ;  /* 0x000000082f9a7824 */ /* 0x000fe400078e00a0 */
[----:B0-----:R-:W-:Y:S02]  /*0e60*/  IMAD.MOV.U32 R44, RZ, RZ, RZ ;  /* 0x000000ffff2c7224 */ /* 0x001fe400078e00ff */
[----:B------:R-:W-:Y:S02]  /*0e70*/  IMAD.SHL.U32 R154, R154, 0x2, RZ ;  /* 0x000000029a9a7824 */ /* 0x000fe400078e00ff */
[----:B-1----:R-:W-:-:S04]  /*0e80*/  IMAD.MOV R46, RZ, RZ, -R45 ;  /* 0x000000ffff2e7224 */ /* 0x002fc800078e0a2d */
[----:B------:R-:W-:Y:S01]  /*0e90*/  IMAD R51, R46, R63, RZ ;  /* 0x0000003f2e337224 */ /* 0x000fe200078e02ff */
[----:B------:R-:W-:-:S03]  /*0ea0*/  SHF.R.U32.HI R46, RZ, 0x5, R3 ;  /* 0x00000005ff2e7819 */ /* 0x000fc60000011603 */
[----:B------:R-:W-:Y:S01]  /*0eb0*/  IMAD.HI.U32 R49, R45, R51, R44 ;  /* 0x000000332d317227 */ /* 0x000fe200078e002c */
[----:B------:R-:W-:Y:S02]  /*0ec0*/  LOP3.LUT R46, R46, 0x1f, RZ, 0xc0, !PT ;  /* 0x0000001f2e2e7812 */ /* 0x000fe400078ec0ff */
[C---:B------:R-:W-:Y:S02]  /*0ed0*/  LOP3.LUT R44, R6.reuse, 0x7, R7, 0x78, !PT ;  /* 0x00000007062c7812 */ /* 0x040fe400078e7807 */
[C---:B------:R-:W-:Y:S02]  /*0ee0*/  LOP3.LUT R45, R6.reuse, 0x7, R8, 0x78, !PT ;  /* 0x00000007062d7812 */ /* 0x040fe400078e7808 */
[C---:B------:R-:W-:Y:S01]  /*0ef0*/  LOP3.LUT R51, R6.reuse, 0x7, R12, 0x78, !PT ;  /* 0x0000000706337812 */ /* 0x040fe200078e780c */
[----:B------:R-:W-:Y:S01]  /*0f00*/  IMAD R55, R7, 0x10, R44 ;  /* 0x0000001007377824 */ /* 0x000fe200078e022c */
[----:B------:R-:W-:Y:S01]  /*0f10*/  LOP3.LUT R6, R6, 0x7, R13, 0x78, !PT ;  /* 0x0000000706067812 */ /* 0x000fe200078e780d */
[----:B------:R-:W-:Y:S01]  /*0f20*/  IMAD R45, R8, 0x10, R45 ;  /* 0x00000010082d7824 */ /* 0x000fe200078e022d */
[----:B------:R-:W-:Y:S01]  /*0f30*/  LOP3.LUT R64, R62, R46, RZ, 0xfc, !PT ;  /* 0x0000002e3e407212 */ /* 0x000fe200078efcff */
[----:B------:R-:W-:Y:S01]  /*0f40*/  IMAD R51, R12, 0x10, R51 ;  /* 0x000000100c337824 */ /* 0x000fe200078e0233 */
[----:B------:R-:W-:Y:S01]  /*0f50*/  IADD3 R57, R46, 0x4, RZ ;  /* 0x000000042e397810 */ /* 0x000fe20007ffe0ff */
[----:B------:R-:W-:Y:S01]  /*0f60*/  IMAD R61, R13, 0x10, R6 ;  /* 0x000000100d3d7824 */ /* 0x000fe200078e0206 */
[C---:B------:R-:W-:Y:S01]  /*0f70*/  IADD3 R6, R64.reuse, 0x1c, RZ ;  /* 0x0000001c40067810 */ /* 0x040fe20007ffe0ff */
[--C-:B------:R-:W-:Y:S01]  /*0f80*/  IMAD.U32 R158, R51, 0x8, R160.reuse ;  /* 0x00000008339e7824 */ /* 0x100fe200078e00a0 */
[C---:B------:R-:W-:Y:S01]  /*0f90*/  IADD3 R47, R64.reuse, 0x18, RZ ;  /* 0x00000018402f7810 */ /* 0x040fe20007ffe0ff */
[--C-:B------:R-:W-:Y:S01]  /*0fa0*/  IMAD.U32 R150, R45, 0x8, R160.reuse ;  /* 0x000000082d967824 */ /* 0x100fe200078e00a0 */
[----:B------:R-:W-:Y:S01]  /*0fb0*/  IABS R52, R6 ;  /* 0x0000000600347213 */ /* 0x000fe20000000000 */
[--C-:B------:R-:W-:Y:S01]  /*0fc0*/  IMAD.U32 R148, R55, 0x8, R160.reuse ;  /* 0x0000000837947824 */ /* 0x100fe200078e00a0 */
[----:B------:R-:W-:Y:S01]  /*0fd0*/  IADD3 R50, R64, 0x14, RZ ;  /* 0x0000001440327810 */ /* 0x000fe20007ffe0ff */
[----:B------:R-:W-:Y:S01]  /*0fe0*/  IMAD.U32 R160, R61, 0x8, R160 ;  /* 0x000000083da07824 */ /* 0x000fe200078e00a0 */
[----:B------:R-:W-:Y:S01]  /*0ff0*/  IABS R56, R47 ;  /* 0x0000002f00387213 */ /* 0x000fe20000000000 */
[----:B------:R-:W-:Y:S01]  /*1000*/  IMAD.HI.U32 R44, R49, R52, RZ ;  /* 0x00000034312c7227 */ /* 0x000fe200078e00ff */
[----:B------:R-:W-:-:S02]  /*1010*/  ISETP.GE.AND P3, PT, R6, RZ, PT ;  /* 0x000000ff0600720c */ /* 0x000fc40003f66270 */
[----:B------:R-:W-:Y:S01]  /*1020*/  IABS R58, R50 ;  /* 0x00000032003a7213 */ /* 0x000fe20000000000 */
[----:B------:R-:W-:Y:S01]  /*1030*/  IMAD.MOV R51, RZ, RZ, -R44 ;  /* 0x000000ffff337224 */ /* 0x000fe200078e0a2c */
[C---:B------:R-:W-:Y:S01]  /*1040*/  IADD3 R66, R64.reuse, 0x10, RZ ;  /* 0x0000001040427810 */ /* 0x040fe20007ffe0ff */
[----:B------:R-:W-:Y:S01]  /*1050*/  IMAD.HI.U32 R45, R49, R56, RZ ;  /* 0x00000038312d7227 */ /* 0x000fe200078e00ff */
[C---:B------:R-:W-:Y:S02]  /*1060*/  IADD3 R55, R64.reuse, 0x8, RZ ;  /* 0x0000000840377810 */ /* 0x040fe40007ffe0ff */
[----:B------:R-:W-:Y:S01]  /*1070*/  IABS R60, R66 ;  /* 0x00000042003c7213 */ /* 0x000fe20000000000 */
[----:B------:R-:W-:Y:S01]  /*1080*/  IMAD R6, R63, R51, R52 ;  /* 0x000000333f067224 */ /* 0x000fe200078e0234 */
[----:B------:R-:W-:Y:S01]  /*1090*/  ISETP.GE.AND P1, PT, R64, RZ, PT ;  /* 0x000000ff4000720c */ /* 0x000fe20003f26270 */
[----:B------:R-:W-:-:S03]  /*10a0*/  IMAD.HI.U32 R48, R49, R58, RZ ;  /* 0x0000003a31307227 */ /* 0x000fc600078e00ff */
[----:B------:R-:W-:Y:S01]  /*10b0*/  ISETP.GT.U32.AND P0, PT, R63, R6, PT ;  /* 0x000000063f00720c */ /* 0x000fe20003f04070 */
[----:B------:R-:W-:Y:S02]  /*10c0*/  IMAD.MOV R45, RZ, RZ, -R45 ;  /* 0x000000ffff2d7224 */ /* 0x000fe400078e0a2d */
[----:B------:R-:W-:Y:S02]  /*10d0*/  IMAD.MOV R53, RZ, RZ, -R48 ;  /* 0x000000ffff357224 */ /* 0x000fe400078e0a30 */
[----:B------:R-:W-:-:S04]  /*10e0*/  IMAD.HI.U32 R44, R49, R60, RZ ;  /* 0x0000003c312c7227 */ /* 0x000fc800078e00ff */
[C---:B------:R-:W-:Y:S01]  /*10f0*/  IMAD R48, R63.reuse, R45, R56 ;  /* 0x0000002d3f307224 */ /* 0x040fe200078e0238 */
[----:B------:R-:W-:Y:S01]  /*1100*/  IADD3 R45, R54, 0xffffffe, RZ ;  /* 0x0ffffffe362d7810 */ /* 0x000fe20007ffe0ff */
[C---:B------:R-:W-:Y:S01]  /*1110*/  IMAD R51, R63.reuse, R53, R58 ;  /* 0x000000353f337224 */ /* 0x040fe200078e023a */
[----:B------:R-:W-:Y:S01]  /*1120*/  IADD3 R53, R64, 0xc, RZ ;  /* 0x0000000c40357810 */ /* 0x000fe20007ffe0ff */
[----:B------:R-:W-:Y:S01]  /*1130*/  IMAD.MOV R44, RZ, RZ, -R44 ;  /* 0x000000ffff2c7224 */ /* 0x000fe200078e0a2c */
[C---:B------:R-:W-:Y:S01]  /*1140*/  ISETP.GT.U32.AND P2, PT, R63.reuse, R48, PT ;  /* 0x000000303f00720c */ /* 0x040fe20003f44070 */
[----:B------:R-:W-:Y:S01]  /*1150*/  @!P0 IMAD.IADD R6, R6, 0x1, -R63 ;  /* 0x0000000106068824 */ /* 0x000fe200078e0a3f */
[----:B------:R-:W-:Y:S01]  /*1160*/  IABS R56, R53 ;  /* 0x0000003500387213 */ /* 0x000fe20000000000 */
[C---:B------:R-:W-:Y:S01]  /*1170*/  IMAD R52, R63.reuse, R44, R60 ;  /* 0x0000002c3f347224 */ /* 0x040fe200078e023c */
[----:B------:R-:W-:Y:S01]  /*1180*/  IABS R60, R55 ;  /* 0x00000037003c7213 */ /* 0x000fe20000000000 */
[----:B------:R-:W-:Y:S01]  /*1190*/  IMAD.IADD R58, R62, 0x1, R57 ;  /* 0x000000013e3a7824 */ /* 0x000fe200078e0239 */
[----:B------:R-:W-:Y:S01]  /*11a0*/  ISETP.GT.U32.AND P4, PT, R63, R6, PT ;  /* 0x000000063f00720c */ /* 0x000fe20003f84070 */
[----:B------:R-:W-:Y:S01]  /*11b0*/  IMAD.HI.U32 R44, R49, R56, RZ ;  /* 0x00000038312c7227 */ /* 0x000fe200078e00ff */
[----:B------:R-:W-:Y:S01]  /*11c0*/  ISETP.GT.U32.AND P6, PT, R63, R52, PT ;  /* 0x000000343f00720c */ /* 0x000fe20003fc4070 */
[----:B------:R-:W0:Y:S01]  /*11d0*/  F2I.FTZ.U32.TRUNC.NTZ R45, R45 ;  /* 0x0000002d002d7305 */ /* 0x000e22000021f000 */
[----:B------:R-:W-:Y:S01]  /*11e0*/  IABS R62, R58 ;  /* 0x0000003a003e7213 */ /* 0x000fe20000000000 */
[----:B------:R-:W-:Y:S01]  /*11f0*/  IMAD.HI.U32 R54, R49, R60, RZ ;  /* 0x0000003c31367227 */ /* 0x000fe200078e00ff */
[----:B------:R-:W-:-:S02]  /*1200*/  ISETP.GT.U32.AND P5, PT, R63, R51, PT ;  /* 0x000000333f00720c */ /* 0x000fc40003fa4070 */
[----:B------:R-:W-:Y:S01]  /*1210*/  IABS R64, R64 ;  /* 0x0000004000407213 */ /* 0x000fe20000000000 */
[----:B------:R-:W-:Y:S02]  /*1220*/  IMAD.MOV R59, RZ, RZ, -R44 ;  /* 0x000000ffff3b7224 */ /* 0x000fe400078e0a2c */
[----:B------:R-:W-:Y:S02]  /*1230*/  @!P2 IMAD.IADD R48, R48, 0x1, -R63 ;  /* 0x000000013030a824 */ /* 0x000fe400078e0a3f */
[----:B------:R-:W-:Y:S02]  /*1240*/  IMAD.MOV R61, RZ, RZ, -R54 ;  /* 0x000000ffff3d7224 */ /* 0x000fe400078e0a36 */
[C---:B------:R-:W-:Y:S01]  /*1250*/  IMAD R54, R63.reuse, R59, R56 ;  /* 0x0000003b3f367224 */ /* 0x040fe200078e0238 */
[C---:B------:R-:W-:Y:S01]  /*1260*/  ISETP.GT.U32.AND P2, PT, R63.reuse, R48, PT ;  /* 0x000000303f00720c */ /* 0x040fe20003f44070 */
[----:B------:R-:W-:Y:S01]  /*1270*/  IMAD R56, R63, R61, R60 ;  /* 0x0000003d3f387224 */ /* 0x000fe200078e023c */
[----:B------:R-:W-:Y:S01]  /*1280*/  SHF.R.U32.HI R61, RZ, 0x6, R3 ;  /* 0x00000006ff3d7819 */ /* 0x000fe20000011603 */
[----:B------:R-:W-:Y:S01]  /*1290*/  @!P4 IMAD.IADD R6, R6, 0x1, -R63 ;  /* 0x000000010606c824 */ /* 0x000fe200078e0a3f */
[----:B------:R-:W-:Y:S01]  /*12a0*/  SHF.R.U32.HI R60, RZ, 0x3, R0 ;  /* 0x00000003ff3c7819 */ /* 0x000fe20000011600 */
[----:B------:R-:W-:Y:S01]  /*12b0*/  IMAD.HI.U32 R44, R49, R62, RZ ;  /* 0x0000003e312c7227 */ /* 0x000fe200078e00ff */
[----:B------:R-:W-:-:S03]  /*12c0*/  ISETP.GT.U32.AND P4, PT, R63, R56, PT ;  /* 0x000000383f00720c */ /* 0x000fc60003f84070 */
[----:B------:R-:W-:Y:S02]  /*12d0*/  IMAD.MOV R44, RZ, RZ, -R44 ;  /* 0x000000ffff2c7224 */ /* 0x000fe400078e0a2c */
[--C-:B------:R-:W-:Y:S02]  /*12e0*/  @!P6 IMAD.IADD R52, R52, 0x1, -R63.reuse ;  /* 0x000000013434e824 */ /* 0x100fe400078e0a3f */
[--C-:B------:R-:W-:Y:S01]  /*12f0*/  @!P2 IMAD.IADD R48, R48, 0x1, -R63.reuse ;  /* 0x000000013030a824 */ /* 0x100fe200078e0a3f */
[----:B------:R-:W-:Y:S01]  /*1300*/  ISETP.GE.AND P2, PT, R47, RZ, PT ;  /* 0x000000ff2f00720c */ /* 0x000fe20003f46270 */
[--C-:B------:R-:W-:Y:S01]  /*1310*/  @!P5 IMAD.IADD R51, R51, 0x1, -R63.reuse ;  /* 0x000000013333d824 */ /* 0x100fe200078e0a3f */
[C---:B------:R-:W-:Y:S01]  /*1320*/  ISETP.GT.U32.AND P5, PT, R63.reuse, R54, PT ;  /* 0x000000363f00720c */ /* 0x040fe20003fa4070 */
[C---:B------:R-:W-:Y:S02]  /*1330*/  IMAD R47, R63.reuse, R44, R62 ;  /* 0x0000002c3f2f7224 */ /* 0x040fe400078e023e */
[----:B------:R-:W-:Y:S01]  /*1340*/  @!P4 IMAD.IADD R56, R56, 0x1, -R63 ;  /* 0x000000013838c824 */ /* 0x000fe200078e0a3f */
[C---:B------:R-:W-:Y:S01]  /*1350*/  ISETP.GT.U32.AND P4, PT, R63.reuse, R52, PT ;  /* 0x000000343f00720c */ /* 0x040fe20003f84070 */
[----:B0-----:R-:W-:Y:S01]  /*1360*/  IMAD.MOV R44, RZ, RZ, -R45 ;  /* 0x000000ffff2c7224 */ /* 0x001fe200078e0a2d */
[C---:B------:R-:W-:Y:S01]  /*1370*/  ISETP.GT.U32.AND P0, PT, R63.reuse, R51, PT ;  /* 0x000000333f00720c */ /* 0x040fe20003f04070 */
[----:B------:R-:W-:Y:S01]  /*1380*/  @!P3 IMAD.MOV R6, RZ, RZ, -R6 ;  /* 0x000000ffff06b224 */ /* 0x000fe200078e0a06 */
[----:B------:R-:W-:Y:S01]  /*1390*/  ISETP.GT.U32.AND P6, PT, R63, R47, PT ;  /* 0x0000002f3f00720c */ /* 0x000fe20003fc4070 */
[----:B------:R-:W-:-:S02]  /*13a0*/  IMAD R59, R44, R65, RZ ;  /* 0x000000412c3b7224 */ /* 0x000fc400078e02ff */
[----:B------:R-:W-:Y:S02]  /*13b0*/  IMAD.MOV.U32 R44, RZ, RZ, RZ ;  /* 0x000000ffff2c7224 */ /* 0x000fe400078e00ff */
[----:B------:R-:W-:Y:S02]  /*13c0*/  @!P5 IMAD.IADD R54, R54, 0x1, -R63 ;  /* 0x000000013636d824 */ /* 0x000fe400078e0a3f */
[----:B------:R-:W-:Y:S01]  /*13d0*/  IMAD.HI.U32 R44, R45, R59, R44 ;  /* 0x0000003b2d2c7227 */ /* 0x000fe200078e002c */
[----:B------:R-:W-:-:S03]  /*13e0*/  SGXT.U32 R45, R61, 0x2 ;  /* 0x000000023d2d781a */ /* 0x000fc60000000000 */
[--C-:B------:R-:W-:Y:S01]  /*13f0*/  @!P4 IMAD.IADD R52, R52, 0x1, -R63.reuse ;  /* 0x000000013434c824 */ /* 0x100fe200078e0a3f */
[----:B------:R-:W-:Y:S01]  /*1400*/  ISETP.GT.U32.AND P4, PT, R63, R56, PT ;  /* 0x000000383f00720c */ /* 0x000fe20003f84070 */
[--C-:B------:R-:W-:Y:S01]  /*1410*/  @!P0 IMAD.IADD R51, R51, 0x1, -R63.reuse ;  /* 0x0000000133338824 */ /* 0x100fe200078e0a3f */
[----:B------:R-:W-:Y:S01]  /*1420*/  ISETP.GE.AND P0, PT, R50, RZ, PT ;  /* 0x000000ff3200720c */ /* 0x000fe20003f06270 */
[----:B------:R-:W-:Y:S01]  /*1430*/  @!P6 IMAD.IADD R47, R47, 0x1, -R63 ;  /* 0x000000012f2fe824 */ /* 0x000fe200078e0a3f */
[----:B------:R-:W-:Y:S01]  /*1440*/  ISETP.GT.U32.AND P6, PT, R63, R54, PT ;  /* 0x000000363f00720c */ /* 0x000fe20003fc4070 */
[----:B------:R-:W-:Y:S01]  /*1450*/  IMAD.SHL.U32 R46, R46, 0x20, RZ ;  /* 0x000000202e2e7824 */ /* 0x000fe200078e00ff */
[----:B------:R-:W-:Y:S01]  /*1460*/  IABS R50, R135 ;  /* 0x0000008700327213 */ /* 0x000fe20000000000 */
[----:B------:R-:W-:Y:S01]  /*1470*/  IMAD.HI.U32 R49, R49, R64, RZ ;  /* 0x0000004031317227 */ /* 0x000fe200078e00ff */
[----:B------:R-:W-:Y:S02]  /*1480*/  LOP3.LUT R45, R60, R45, RZ, 0x3c, !PT ;  /* 0x0000002d3c2d7212 */ /* 0x000fe400078e3cff */
[----:B------:R-:W-:Y:S01]  /*1490*/  ISETP.GT.U32.AND P3, PT, R63, R47, PT ;  /* 0x0000002f3f00720c */ /* 0x000fe20003f64070 */
[----:B------:R-:W-:-:S04]  /*14a0*/  IMAD.HI.U32 R44, R44, R50, RZ ;  /* 0x000000322c2c7227 */ /* 0x000fc800078e00ff */
[----:B------:R-:W-:Y:S02]  /*14b0*/  IMAD.SHL.U32 R45, R45, 0x8, RZ ;  /* 0x000000082d2d7824 */ /* 0x000fe400078e00ff */
[----:B------:R-:W-:Y:S02]  /*14c0*/  IMAD.MOV R44, RZ, RZ, -R44 ;  /* 0x000000ffff2c7224 */ /* 0x000fe400078e0a2c */
[--C-:B------:R-:W-:Y:S01]  /*14d0*/  @!P4 IMAD.IADD R56, R56, 0x1, -R63.reuse ;  /* 0x000000013838c824 */ /* 0x100fe200078e0a3f */
[----:B------:R-:W-:Y:S01]  /*14e0*/  LOP3.LUT R46, R45, R46, RZ, 0xfc, !PT ;  /* 0x0000002e2d2e7212 */ /* 0x000fe200078efcff */
[--C-:B------:R-:W-:Y:S01]  /*14f0*/  @!P6 IMAD.IADD R54, R54, 0x1, -R63.reuse ;  /* 0x000000013636e824 */ /* 0x100fe200078e0a3f */
[----:B------:R-:W-:Y:S01]  /*1500*/  ISETP.GE.AND P4, PT, R55, RZ, PT ;  /* 0x000000ff3700720c */ /* 0x000fe20003f86270 */
[----:B------:R-:W-:Y:S01]  /*1510*/  IMAD R50, R65, R44, R50 ;  /* 0x0000002c41327224 */ /* 0x000fe200078e0232 */
[----:B------:R-:W-:Y:S01]  /*1520*/  SHF.R.U32.HI R45, RZ, 0x3, R0 ;  /* 0x00000003ff2d7819 */ /* 0x000fe20000011600 */
[----:B------:R-:W-:Y:S01]  /*1530*/  @!P3 IMAD.IADD R47, R47, 0x1, -R63 ;  /* 0x000000012f2fb824 */ /* 0x000fe200078e0a3f */
[----:B------:R-:W-:Y:S01]  /*1540*/  SHF.R.U32.HI R55, RZ, 0x1, R3 ;  /* 0x00000001ff377819 */ /* 0x000fe20000011603 */
[----:B------:R-:W-:Y:S01]  /*1550*/  IMAD.MOV R49, RZ, RZ, -R49 ;  /* 0x000000ffff317224 */ /* 0x000fe200078e0a31 */
[----:B------:R-:W-:Y:S01]  /*1560*/  ISETP.GE.AND P6, PT, R53, RZ, PT ;  /* 0x000000ff3500720c */ /* 0x000fe20003fc6270 */
[----:B------:R-:W-:Y:S01]  /*1570*/  IMAD.SHL.U32 R53, R4, 0x2, RZ ;  /* 0x0000000204357824 */ /* 0x000fe200078e00ff */
[----:B------:R-:W-:Y:S01]  /*1580*/  SHF.R.U32.HI R44, RZ, 0x1, R3 ;  /* 0x00000001ff2c7819 */ /* 0x000fe20000011603 */
[----:B------:R-:W-:Y:S01]  /*1590*/  IMAD R49, R63, R49, R64 ;  /* 0x000000313f317224 */ /* 0x000fe200078e0240 */
[----:B------:R-:W-:Y:S01]  /*15a0*/  SGXT.U32 R4, R45, 0x1 ;  /* 0x000000012d04781a */ /* 0x000fe20000000000 */
[----:B------:R-:W-:Y:S01]  /*15b0*/  @!P2 IMAD.MOV R48, RZ, RZ, -R48 ;  /* 0x000000ffff30a224 */ /* 0x000fe200078e0a30 */
[----:B------:R-:W-:Y:S01]  /*15c0*/  SGXT.U32 R55, R55, 0x2 ;  /* 0x000000023737781a */ /* 0x000fe20000000000 */
[----:B------:R-:W-:Y:S01]  /*15d0*/  @!P0 IMAD.MOV R51, RZ, RZ, -R51 ;  /* 0x000000ffff338224 */ /* 0x000fe200078e0a33 */
[----:B------:R-:W-:Y:S01]  /*15e0*/  ISETP.GE.AND P3, PT, R58, RZ, PT ;  /* 0x000000ff3a00720c */ /* 0x000fe20003f66270 */
[----:B------:R-:W-:Y:S01]  /*15f0*/  @!P4 IMAD.MOV R56, RZ, RZ, -R56 ;  /* 0x000000ffff38c224 */ /* 0x000fe200078e0a38 */
[----:B------:R-:W-:Y:S01]  /*1600*/  LOP3.LUT R58, R44, 0x8, RZ, 0xc0, !PT ;  /* 0x000000082c3a7812 */ /* 0x000fe200078ec0ff */
[----:B------:R-:W-:Y:S01]  /*1610*/  IMAD.SHL.U32 R148, R148, 0x2, RZ ;  /* 0x0000000294947824 */ /* 0x000fe200078e00ff */
[----:B------:R-:W-:Y:S01]  /*1620*/  LOP3.LUT R44, R53, R4, RZ, 0xfc, !PT ;  /* 0x00000004352c7212 */ /* 0x000fe200078efcff */
[----:B------:R-:W-:Y:S01]  /*1630*/  @!P6 IMAD.MOV R54, RZ, RZ, -R54 ;  /* 0x000000ffff36e224 */ /* 0x000fe200078e0a36 */
[----:B------:R-:W-:Y:S01]  /*1640*/  LOP3.LUT R4, R4, R55, RZ, 0x3c, !PT ;  /* 0x0000003704047212 */ /* 0x000fe200078e3cff */
[----:B------:R-:W-:Y:S01]  /*1650*/  IMAD.SHL.U32 R150, R150, 0x2, RZ ;  /* 0x0000000296967824 */ /* 0x000fe200078e00ff */
[--C-:B------:R-:W-:Y:S01]  /*1660*/  LOP3.LUT R58, R58, 0x7, R3.reuse, 0xf8, !PT ;  /* 0x000000073a3a7812 */ /* 0x100fe200078ef803 */
[----:B------:R-:W-:Y:S01]  /*1670*/  IMAD.SHL.U32 R158, R158, 0x2, RZ ;  /* 0x000000029e9e7824 */ /* 0x000fe200078e00ff */
[----:B------:R-:W-:Y:S01]  /*1680*/  ISETP.GT.U32.AND P5, PT, R63, R49, PT ;  /* 0x000000313f00720c */ /* 0x000fe20003fa4070 */
[----:B------:R-:W-:Y:S01]  /*1690*/  IMAD.SHL.U32 R136, R4, 0x10, RZ ;  /* 0x0000001004887824 */ /* 0x000fe200078e00ff */
[----:B------:R-:W-:Y:S01]  /*16a0*/  LOP3.LUT R4, R44, 0x8, RZ, 0xfc, !PT ;  /* 0x000000082c047812 */ /* 0x000fe200078efcff */
[----:B------:R-:W-:Y:S01]  /*16b0*/  IMAD.SHL.U32 R139, R58, 0x100, RZ ;  /* 0x000001003a8b7824 */ /* 0x000fe200078e00ff */
[--C-:B------:R-:W-:Y:S01]  /*16c0*/  LOP3.LUT R44, R44, 0x7, R3.reuse, 0x78, !PT ;  /* 0x000000072c2c7812 */ /* 0x100fe200078e7803 */
[----:B------:R-:W-:Y:S01]  /*16d0*/  IMAD.SHL.U32 R137, R58, 0x40, RZ ;  /* 0x000000403a897824 */ /* 0x000fe200078e00ff */
[----:B------:R-:W-:Y:S01]  /*16e0*/  LOP3.LUT R53, R4, 0x7, R3, 0x78, !PT ;  /* 0x0000000704357812 */ /* 0x000fe200078e7803 */
[----:B------:R-:W-:Y:S01]  /*16f0*/  @!P3 IMAD.MOV R47, RZ, RZ, -R47 ;  /* 0x000000ffff2fb224 */ /* 0x000fe200078e0a2f */
[----:B------:R-:W-:Y:S01]  /*1700*/  SHF.R.U32.HI R45, RZ, 0x1, R57 ;  /* 0x00000001ff2d7819 */ /* 0x000fe20000011639 */
[----:B------:R-:W-:Y:S01]  /*1710*/  IMAD.SHL.U32 R44, R44, 0x10, RZ ;  /* 0x000000102c2c7824 */ /* 0x000fe200078e00ff */
[----:B------:R-:W-:Y:S01]  /*1720*/  ISETP.GE.AND P2, PT, R66, RZ, PT ;  /* 0x000000ff4200720c */ /* 0x000fe20003f46270 */
[----:B------:R-:W-:Y:S01]  /*1730*/  IMAD.SHL.U32 R58, R53, 0x10, RZ ;  /* 0x00000010353a7824 */ /* 0x000fe200078e00ff */
[----:B------:R-:W-:Y:S01]  /*1740*/  SGXT.U32 R45, R45, 0x2 ;  /* 0x000000022d2d781a */ /* 0x000fe20000000000 */
[----:B------:R-:W-:Y:S01]  /*1750*/  @!P5 IMAD.IADD R49, R49, 0x1, -R63 ;  /* 0x000000013131d824 */ /* 0x000fe200078e0a3f */
[-C--:B------:R-:W-:Y:S01]  /*1760*/  LOP3.LUT R138, R44, R139.reuse, RZ, 0xfc, !PT ;  /* 0x0000008b2c8a7212 */ /* 0x080fe200078efcff */
[----:B------:R-:W-:Y:S01]  /*1770*/  IMAD.SHL.U32 R57, R57, 0x20, RZ ;  /* 0x0000002039397824 */ /* 0x000fe200078e00ff */
[----:B------:R-:W-:Y:S01]  /*1780*/  LOP3.LUT R139, R58, R139, RZ, 0xfc, !PT ;  /* 0x0000008b3a8b7212 */ /* 0x000fe200078efcff */
[----:B------:R-:W-:Y:S01]  /*1790*/  IMAD.MOV.U32 R58, RZ, RZ, c[0x0][0x188] ;  /* 0x00006200ff3a7624 */ /* 0x000fe200078e00ff */
[----:B------:R-:W-:Y:S01]  /*17a0*/  ISETP.GT.U32.AND P5, PT, R63, R49, PT ;  /* 0x000000313f00720c */ /* 0x000fe20003fa4070 */
[----:B------:R-:W-:Y:S01]  /*17b0*/  IMAD.SHL.U32 R160, R160, 0x2, RZ ;  /* 0x00000002a0a07824 */ /* 0x000fe200078e00ff */
[----:B------:R-:W-:Y:S01]  /*17c0*/  LOP3.LUT R45, R45, R60, RZ, 0x3c, !PT ;  /* 0x0000003c2d2d7212 */ /* 0x000fe200078e3cff */
[----:B------:R-:W-:Y:S01]  /*17d0*/  IMAD R167, R35, R58, -c[0x0][0x188] ;  /* 0x8000620023a77624 */ /* 0x000fe200078e023a */
[----:B------:R-:W-:Y:S01]  /*17e0*/  LOP3.LUT R162, R46, 0x7, R3, 0xf8, !PT ;  /* 0x000000072ea27812 */ /* 0x000fe200078ef803 */
[----:B------:R-:W-:Y:S01]  /*17f0*/  @!P2 IMAD.MOV R52, RZ, RZ, -R52 ;  /* 0x000000ffff34a224 */ /* 0x000fe200078e0a34 */
[----:B------:R-:W-:Y:S01]  /*1800*/  ISETP.NE.AND P0, PT, RZ, c[0x0][0x17c], PT ;  /* 0x00005f00ff007a0c */ /* 0x000fe20003f05270 */
[----:B------:R-:W-:Y:S01]  /*1810*/  IMAD.SHL.U32 R4, R45, 0x8, RZ ;  /* 0x000000082d047824 */ /* 0x000fe200078e00ff */
[----:B------:R-:W-:Y:S01]  /*1820*/  IADD3 R169, R167, -c[0x0][0x188], RZ ;  /* 0x80006200a7a97a10 */ /* 0x000fe20007ffe0ff */
[----:B------:R-:W-:Y:S01]  /*1830*/  CS2R R44, SRZ ;  /* 0x00000000002c7805 */ /* 0x000fe2000001ff00 */
[----:B------:R-:W-:Y:S01]  /*1840*/  LOP3.LUT R55, R55, 0x2, R60, 0x1e, !PT ;  /* 0x0000000237377812 */ /* 0x000fe200078e1e3c */
[----:B------:R-:W-:Y:S01]  /*1850*/  IMAD.SHL.U32 R163, R58, 0x20, RZ ;  /* 0x000000203aa37824 */ /* 0x000fe200078e00ff */
[----:B------:R-:W-:Y:S01]  /*1860*/  IADD3 R171, R169, -c[0x0][0x188], RZ ;  /* 0x80006200a9ab7a10 */ /* 0x000fe20007ffe0ff */
[----:B------:R-:W-:Y:S01]  /*1870*/  @!P5 IMAD.IADD R49, R49, 0x1, -R63 ;  /* 0x000000013131d824 */ /* 0x000fe200078e0a3f */
[----:B------:R-:W-:Y:S01]  /*1880*/  ISETP.GT.U32.AND P5, PT, R65, R50, PT ;  /* 0x000000324100720c */ /* 0x000fe20003fa4070 */
[----:B------:R-:W-:Y:S01]  /*1890*/  IMAD.SHL.U32 R60, R55, 0x10, RZ ;  /* 0x00000010373c7824 */ /* 0x000fe200078e00ff */
[----:B------:R-:W-:Y:S01]  /*18a0*/  IADD3 R173, R171, -c[0x0][0x188], RZ ;  /* 0x80006200abad7a10 */ /* 0x000fe20007ffe0ff */
[----:B------:R-:W-:Y:S01]  /*18b0*/  @!P1 IMAD.MOV R49, RZ, RZ, -R49 ;  /* 0x000000ffff319224 */ /* 0x000fe200078e0a31 */
[----:B------:R-:W-:-:S02]  /*18c0*/  LOP3.LUT R4, R4, R57, RZ, 0xfc, !PT ;  /* 0x0000003904047212 */ /* 0x000fc400078efcff */
[----:B------:R-:W-:Y:S02]  /*18d0*/  IADD3 R175, R173, -c[0x0][0x188], RZ ;  /* 0x80006200adaf7a10 */ /* 0x000fe40007ffe0ff */
[----:B------:R-:W-:Y:S01]  /*18e0*/  LOP3.LUT R164, R4, 0x7, R3, 0xf8, !PT ;  /* 0x0000000704a47812 */ /* 0x000fe200078ef803 */
[----:B------:R-:W-:Y:S01]  /*18f0*/  IMAD R4, R0, c[0x0][0x18c], RZ ;  /* 0x0000630000047a24 */ /* 0x000fe200078e02ff */
[----:B------:R-:W-:Y:S02]  /*1900*/  IADD3 R177, R175, -c[0x0][0x188], RZ ;  /* 0x80006200afb17a10 */ /* 0x000fe40007ffe0ff */
[----:B------:R-:W-:Y:S01]  /*1910*/  LOP3.LUT R3, RZ, c[0x0][0x17c], RZ, 0x33, !PT ;  /* 0x00005f00ff037a12 */ /* 0x000fe200078e33ff */
[----:B------:R-:W-:Y:S01]  /*1920*/  @!P5 IMAD.IADD R50, R50, 0x1, -R65 ;  /* 0x000000013232d824 */ /* 0x000fe200078e0a41 */
[----:B------:R-:W-:Y:S02]  /*1930*/  IADD3 R179, R177, -c[0x0][0x188], RZ ;  /* 0x80006200b1b37a10 */ /* 0x000fe40007ffe0ff */
[----:B------:R-:W-:-:S02]  /*1940*/  SEL R145, R3, R6, !P0 ;  /* 0x0000000603917207 */ /* 0x000fc40004000000 */
[----:B------:R-:W-:Y:S02]  /*1950*/  IADD3 R181, R179, -c[0x0][0x188], RZ ;  /* 0x80006200b3b57a10 */ /* 0x000fe40007ffe0ff */
[----:B------:R-:W-:Y:S01]  /*1960*/  ISETP.GT.U32.AND P5, PT, R65, R50, PT ;  /* 0x000000324100720c */ /* 0x000fe20003fa4070 */
[--C-:B------:R-:W-:Y:S01]  /*1970*/  IMAD R145, R145, c[0x0][0x190], R4.reuse ;  /* 0x0000640091917a24 */ /* 0x100fe200078e0204 */
[----:B------:R-:W-:Y:S02]  /*1980*/  IADD3 R183, R181, -c[0x0][0x188], RZ ;  /* 0x80006200b5b77a10 */ /* 0x000fe40007ffe0ff */
[----:B------:R-:W-:Y:S02]  /*1990*/  SEL R147, R3, R48, !P0 ;  /* 0x0000003003937207 */ /* 0x000fe40004000000 */
[----:B------:R-:W-:Y:S02]  /*19a0*/  IADD3 R185, R183, -c[0x0][0x188], RZ ;  /* 0x80006200b7b97a10 */ /* 0x000fe40007ffe0ff */
[----:B------:R-:W-:Y:S01]  /*19b0*/  SEL R149, R3, R51, !P0 ;  /* 0x0000003303957207 */ /* 0x000fe20004000000 */
[----:B------:R-:W-:Y:S01]  /*19c0*/  IMAD R147, R147, c[0x0][0x190], R4 ;  /* 0x0000640093937a24 */ /* 0x000fe200078e0204 */
[----:B------:R-:W-:-:S02]  /*19d0*/  IADD3 R187, R185, -c[0x0][0x188], RZ ;  /* 0x80006200b9bb7a10 */ /* 0x000fc40007ffe0ff */
[----:B------:R-:W-:Y:S01]  /*19e0*/  SEL R151, R3, R52, !P0 ;  /* 0x0000003403977207 */ /* 0x000fe20004000000 */
[----:B------:R-:W-:Y:S01]  /*19f0*/  @!P5 IMAD.IADD R50, R50, 0x1, -R65 ;  /* 0x000000013232d824 */ /* 0x000fe200078e0a41 */
[----:B------:R-:W-:Y:S01]  /*1a00*/  IADD3 R189, R187, -c[0x0][0x188], RZ ;  /* 0x80006200bbbd7a10 */ /* 0x000fe20007ffe0ff */
[--C-:B------:R-:W-:Y:S01]  /*1a10*/  IMAD R149, R149, c[0x0][0x190], R4.reuse ;  /* 0x0000640095957a24 */ /* 0x100fe200078e0204 */
[----:B------:R-:W-:Y:S01]  /*1a20*/  SEL R153, R3, R54, !P0 ;  /* 0x0000003603997207 */ /* 0x000fe20004000000 */
[--C-:B------:R-:W-:Y:S01]  /*1a30*/  IMAD R151, R151, c[0x0][0x190], R4.reuse ;  /* 0x0000640097977a24 */ /* 0x100fe200078e0204 */
[----:B------:R-:W-:Y:S02]  /*1a40*/  IADD3 R191, R189, -c[0x0][0x188], RZ ;  /* 0x80006200bdbf7a10 */ /* 0x000fe40007ffe0ff */
[----:B------:R-:W-:Y:S01]  /*1a50*/  SEL R155, R3, R56, !P0 ;  /* 0x00000038039b7207 */ /* 0x000fe20004000000 */
[----:B------:R-:W-:Y:S01]  /*1a60*/  IMAD R153, R153, c[0x0][0x190], R4 ;  /* 0x0000640099997a24 */ /* 0x000fe200078e0204 */
[----:B------:R-:W-:-:S02]  /*1a70*/  IADD3 R193, R191, -c[0x0][0x188], RZ ;  /* 0x80006200bfc17a10 */ /* 0x000fc40007ffe0ff */
[----:B------:R-:W-:Y:S01]  /*1a80*/  SEL R157, R3, R47, !P0 ;  /* 0x0000002f039d7207 */ /* 0x000fe20004000000 */
[--C-:B------:R-:W-:Y:S01]  /*1a90*/  IMAD R155, R155, c[0x0][0x190], R4.reuse ;  /* 0x000064009b9b7a24 */ /* 0x100fe200078e0204 */
[----:B------:R-:W-:Y:S01]  /*1aa0*/  IADD3 R195, R193, -c[0x0][0x188], RZ ;  /* 0x80006200c1c37a10 */ /* 0x000fe20007ffe0ff */
[----:B------:R-:W-:Y:S01]  /*1ab0*/  CS2R R46, SRZ ;  /* 0x00000000002e7805 */ /* 0x000fe2000001ff00 */
[----:B------:R-:W-:Y:S01]  /*1ac0*/  SEL R159, R3, R49, !P0 ;  /* 0x00000031039f7207 */ /* 0x000fe20004000000 */
[--C-:B------:R-:W-:Y:S01]  /*1ad0*/  IMAD R157, R157, c[0x0][0x190], R4.reuse ;  /* 0x000064009d9d7a24 */ /* 0x100fe200078e0204 */
[----:B------:R-:W-:Y:S02]  /*1ae0*/  IADD3 R197, R195, -c[0x0][0x188], RZ ;  /* 0x80006200c3c57a10 */ /* 0x000fe40007ffe0ff */
[----:B------:R-:W-:Y:S01]  /*1af0*/  ISETP.GE.AND P1, PT, R135, RZ, PT ;  /* 0x000000ff8700720c */ /* 0x000fe20003f26270 */
[----:B------:R-:W-:Y:S01]  /*1b00*/  IMAD R159, R159, c[0x0][0x190], R4 ;  /* 0x000064009f9f7a24 */ /* 0x000fe200078e0204 */
[----:B------:R-:W-:-:S02]  /*1b10*/  IADD3 R199, R197, -c[0x0][0x188], RZ ;  /* 0x80006200c5c77a10 */ /* 0x000fc40007ffe0ff */
[----:B------:R-:W-:Y:S02]  /*1b20*/  ISETP.NE.AND P0, PT, RZ, c[0x0][0x178], PT ;  /* 0x00005e00ff007a0c */ /* 0x000fe40003f05270 */
[----:B------:R-:W-:Y:S02]  /*1b30*/  IADD3 R201, R199, -c[0x0][0x188], RZ ;  /* 0x80006200c7c97a10 */ /* 0x000fe40007ffe0ff */
[-C--:B------:R-:W-:Y:S02]  /*1b40*/  LOP3.LUT R136, R136, R137.reuse, RZ, 0xfc, !PT ;  /* 0x0000008988887212 */ /* 0x080fe400078efcff */
[----:B------:R-:W-:Y:S02]  /*1b50*/  IADD3 R203, R201, -c[0x0][0x188], RZ ;  /* 0x80006200c9cb7a10 */ /* 0x000fe40007ffe0ff */
[----:B------:R-:W-:Y:S01]  /*1b60*/  LOP3.LUT R137, R60, R137, RZ, 0xfc, !PT ;  /* 0x000000893c897212 */ /* 0x000fe200078efcff */
[----:B------:R-:W-:Y:S01]  /*1b70*/  @!P1 IMAD.MOV R50, RZ, RZ, -R50 ;  /* 0x000000ffff329224 */ /* 0x000fe200078e0a32 */
[----:B------:R-:W-:-:S02]  /*1b80*/  IADD3 R205, R203, -c[0x0][0x188], RZ ;  /* 0x80006200cbcd7a10 */ /* 0x000fc40007ffe0ff */
[----:B------:R-:W-:Y:S02]  /*1b90*/  LEA R162, R162, 0x2000, 0x1 ;  /* 0x00002000a2a27811 */ /* 0x000fe400078e08ff */
[----:B------:R-:W-:Y:S02]  /*1ba0*/  IADD3 R209, R205, -c[0x0][0x188], RZ ;  /* 0x80006200cdd17a10 */ /* 0x000fe40007ffe0ff */
[----:B------:R-:W-:Y:S02]  /*1bb0*/  @!P0 LOP3.LUT R50, RZ, c[0x0][0x178], RZ, 0x33, !PT ;  /* 0x00005e00ff328a12 */ /* 0x000fe400078e33ff */
[----:B------:R-:W-:Y:S02]  /*1bc0*/  IADD3 R211, R209, -c[0x0][0x188], RZ ;  /* 0x80006200d1d37a10 */ /* 0x000fe40007ffe0ff */
[----:B------:R-:W-:Y:S01]  /*1bd0*/  LEA R164, R164, 0x2000, 0x1 ;  /* 0x00002000a4a47811 */ /* 0x000fe200078e08ff */
[----:B------:R-:W-:Y:S01]  /*1be0*/  IMAD R50, R50, c[0x0][0x184], RZ ;  /* 0x0000610032327a24 */ /* 0x000fe200078e02ff */
[----:B------:R-:W-:-:S03]  /*1bf0*/  IADD3 R213, R211, -c[0x0][0x188], RZ ;  /* 0x80006200d3d57a10 */ /* 0x000fc60007ffe0ff */
[C---:B------:R-:W-:Y:S01]  /*1c00*/  IMAD.IADD R167, R50.reuse, 0x1, R167 ;  /* 0x0000000132a77824 */ /* 0x040fe200078e02a7 */
[----:B------:R-:W-:Y:S01]  /*1c10*/  IADD3 R215, R213, -c[0x0][0x188], RZ ;  /* 0x80006200d5d77a10 */ /* 0x000fe20007ffe0ff */
[C---:B------:R-:W-:Y:S02]  /*1c20*/  IMAD.IADD R169, R50.reuse, 0x1, R169 ;  /* 0x0000000132a97824 */ /* 0x040fe400078e02a9 */
[C---:B------:R-:W-:Y:S01]  /*1c30*/  IMAD.IADD R171, R50.reuse, 0x1, R171 ;  /* 0x0000000132ab7824 */ /* 0x040fe200078e02ab */
[----:B------:R-:W-:Y:S01]  /*1c40*/  IADD3 R217, R215, -c[0x0][0x188], RZ ;  /* 0x80006200d7d97a10 */ /* 0x000fe20007ffe0ff */
[C---:B------:R-:W-:Y:S02]  /*1c50*/  IMAD.IADD R173, R50.reuse, 0x1, R173 ;  /* 0x0000000132ad7824 */ /* 0x040fe400078e02ad */
[C---:B------:R-:W-:Y:S01]  /*1c60*/  IMAD.IADD R175, R50.reuse, 0x1, R175 ;  /* 0x0000000132af7824 */ /* 0x040fe200078e02af */
[----:B------:R-:W-:Y:S01]  /*1c70*/  IADD3 R219, R217, -c[0x0][0x188], RZ ;  /* 0x80006200d9db7a10 */ /* 0x000fe20007ffe0ff */
[----:B------:R-:W-:-:S02]  /*1c80*/  IMAD.IADD R177, R50, 0x1, R177 ;  /* 0x0000000132b17824 */ /* 0x000fc400078e02b1 */
        /* <DEDUP_REMOVED lines=10> */
[C---:B------:R-:W-:Y:S01]  /*1d30*/  IADD3 R3, R50.reuse, -c[0x0][0x188], R49 ;  /* 0x8000620032037a10 */ /* 0x040fe20007ffe031 */
[C---:B------:R-:W-:Y:S02]  /*1d40*/  IMAD.IADD R191, R50.reuse, 0x1, R191 ;  /* 0x0000000132bf7824 */ /* 0x040fe400078e02bf */
[C---:B------:R-:W-:Y:S02]  /*1d50*/  IMAD.IADD R193, R50.reuse, 0x1, R193 ;  /* 0x0000000132c17824 */ /* 0x040fe400078e02c1 */
[C---:B------:R-:W-:Y:S02]  /*1d60*/  IMAD.IADD R195, R50.reuse, 0x1, R195 ;  /* 0x0000000132c37824 */ /* 0x040fe400078e02c3 */
[C---:B------:R-:W-:Y:S02]  /*1d70*/  IMAD.IADD R197, R50.reuse, 0x1, R197 ;  /* 0x0000000132c57824 */ /* 0x040fe400078e02c5 */
[----:B------:R-:W-:-:S02]  /*1d80*/  IMAD.IADD R199, R50, 0x1, R199 ;  /* 0x0000000132c77824 */ /* 0x000fc400078e02c7 */
[C---:B------:R-:W-:Y:S02]  /*1d90*/  IMAD.IADD R201, R50.reuse, 0x1, R201 ;  /* 0x0000000132c97824 */ /* 0x040fe400078e02c9 */
[C---:B------:R-:W-:Y:S02]  /*1da0*/  IMAD.IADD R203, R50.reuse, 0x1, R203 ;  /* 0x0000000132cb7824 */ /* 0x040fe400078e02cb */
[C---:B------:R-:W-:Y:S02]  /*1db0*/  IMAD.IADD R205, R50.reuse, 0x1, R205 ;  /* 0x0000000132cd7824 */ /* 0x040fe400078e02cd */
[----:B------:R-:W-:Y:S02]  /*1dc0*/  IMAD R207, R35, c[0x0][0x188], R50 ;  /* 0x0000620023cf7a24 */ /* 0x000fe400078e0232 */
[C---:B------:R-:W-:Y:S02]  /*1dd0*/  IMAD.IADD R209, R50.reuse, 0x1, R209 ;  /* 0x0000000132d17824 */ /* 0x040fe400078e02d1 */
[----:B------:R-:W-:-:S02]  /*1de0*/  IMAD.IADD R211, R50, 0x1, R211 ;  /* 0x0000000132d37824 */ /* 0x000fc400078e02d3 */
[C---:B------:R-:W-:Y:S02]  /*1df0*/  IMAD.IADD R213, R50.reuse, 0x1, R213 ;  /* 0x0000000132d57824 */ /* 0x040fe400078e02d5 */
[C---:B------:R-:W-:Y:S02]  /*1e00*/  IMAD.IADD R215, R50.reuse, 0x1, R215 ;  /* 0x0000000132d77824 */ /* 0x040fe400078e02d7 */
[C---:B------:R-:W-:Y:S02]  /*1e10*/  IMAD.IADD R217, R50.reuse, 0x1, R217 ;  /* 0x0000000132d97824 */ /* 0x040fe400078e02d9 */
[C---:B------:R-:W-:Y:S02]  /*1e20*/  IMAD.IADD R219, R50.reuse, 0x1, R219 ;  /* 0x0000000132db7824 */ /* 0x040fe400078e02db */
[C---:B------:R-:W-:Y:S02]  /*1e30*/  IMAD.IADD R221, R50.reuse, 0x1, R221 ;  /* 0x0000000132dd7824 */ /* 0x040fe400078e02dd */
[----:B------:R-:W-:-:S02]  /*1e40*/  IMAD.IADD R4, R50, 0x1, R49 ;  /* 0x0000000132047824 */ /* 0x000fc400078e0231 */
[----:B------:R-:W-:-:S03]  /*1e50*/  IMAD R161, R5, c[0x0][0x188], R50 ;  /* 0x0000620005a17a24 */ /* 0x000fc600078e0232 */
.L_x_1:
[----:B------:R-:W-:Y:S01]  /*1e60*/  ISETP.GE.AND P1, PT, R5, UR5, PT ;  /* 0x0000000505007c0c */ /* 0x000fe2000bf26270 */
[----:B-----5:R-:W-:Y:S01]  /*1e70*/  IMAD.WIDE R54, R161, 0x2, R142 ;  /* 0x00000002a1367825 */ /* 0x020fe200078e028e */
[----:B------:R-:W-:Y:S02]  /*1e80*/  ISETP.GE.AND P2, PT, R7, UR5, PT ;  /* 0x0000000507007c0c */ /* 0x000fe4000bf46270 */
[----:B------:R-:W-:Y:S02]  /*1e90*/  ISETP.GE.AND P3, PT, R8, UR5, PT ;  /* 0x0000000508007c0c */ /* 0x000fe4000bf66270 */
[----:B------:R-:W-:Y:S02]  /*1ea0*/  ISETP.GE.AND P4, PT, R9, UR5, PT ;  /* 0x0000000509007c0c */ /* 0x000fe4000bf86270 */
[----:B------:R-:W-:Y:S02]  /*1eb0*/  ISETP.GE.AND P5, PT, R10, UR5, PT ;  /* 0x000000050a007c0c */ /* 0x000fe4000bfa6270 */
[----:B------:R-:W-:Y:S01]  /*1ec0*/  PRMT R65, RZ, 0x7610, R65 ;  /* 0x00007610ff417816 */ /* 0x000fe20000000041 */
[----:B------:R-:W-:Y:S01]  /*1ed0*/  IMAD.WIDE R48, R3, 0x2, R142 ;  /* 0x0000000203307825 */ /* 0x000fe200078e028e */
[----:B------:R-:W-:-:S02]  /*1ee0*/  PRMT R67, RZ, 0x7610, R67 ;  /* 0x00007610ff437816 */ /* 0x000fc40000000043 */
[----:B------:R-:W-:Y:S01]  /*1ef0*/  PRMT R69, RZ, 0x7610, R69 ;  /* 0x00007610ff457816 */ /* 0x000fe20000000045 */
[----:B------:R-:W-:Y:S01]  /*1f00*/  IMAD.WIDE R50, R4, 0x2, R142 ;  /* 0x0000000204327825 */ /* 0x000fe200078e028e */
[----:B------:R-:W-:Y:S01]  /*1f10*/  PRMT R71, RZ, 0x7610, R71 ;  /* 0x00007610ff477816 */ /* 0x000fe20000000047 */
[----:B------:R0:W2:Y:S01]  /*1f20*/  @!P1 LDG.E.U16 R65, [R54.64] ;  /* 0x0000000636419981 */ /* 0x0000a2000c1e1500 */
[----:B------:R-:W-:Y:S01]  /*1f30*/  PRMT R101, RZ, 0x7610, R101 ;  /* 0x00007610ff657816 */ /* 0x000fe20000000065 */
[--C-:B------:R-:W-:Y:S02]  /*1f40*/  IMAD.WIDE R52, R6, 0x2, R142.reuse ;  /* 0x0000000206347825 */ /* 0x100fe400078e028e */
[----:B------:R1:W3:Y:S02]  /*1f50*/  @!P2 LDG.E.U16 R67, [R48.64] ;  /* 0x000000063043a981 */ /* 0x0002e4000c1e1500 */
[--C-:B------:R-:W-:Y:S02]  /*1f60*/  IMAD.WIDE R56, R221, 0x2, R142.reuse ;  /* 0x00000002dd387825 */ /* 0x100fe400078e028e */
[----:B------:R4:W3:Y:S04]  /*1f70*/  @!P3 LDG.E.U16 R69, [R50.64] ;  /* 0x000000063245b981 */ /* 0x0008e8000c1e1500 */
[----:B------:R1:W3:Y:S04]  /*1f80*/  @!P4 LDG.E.U16 R71, [R52.64] ;  /* 0x000000063447c981 */ /* 0x0002e8000c1e1500 */
[----:B------:R1:W3:Y:S01]  /*1f90*/  @!P5 LDG.E.U16 R101, [R56.64] ;  /* 0x000000063865d981 */ /* 0x0002e2000c1e1500 */
[----:B------:R-:W-:Y:S01]  /*1fa0*/  ISETP.GE.AND P6, PT, R11, UR5, PT ;  /* 0x000000050b007c0c */ /* 0x000fe2000bfc6270 */
[----:B0-----:R-:W-:Y:S01]  /*1fb0*/  IMAD.WIDE R54, R219, 0x2, R142 ;  /* 0x00000002db367825 */ /* 0x001fe200078e028e */
[----:B------:R-:W-:-:S02]  /*1fc0*/  ISETP.GE.AND P0, PT, R12, UR5, PT ;  /* 0x000000050c007c0c */ /* 0x000fc4000bf06270 */
[----:B------:R-:W-:Y:S01]  /*1fd0*/  PRMT R103, RZ, 0x7610, R103 ;  /* 0x00007610ff677816 */ /* 0x000fe20000000067 */
[----:B----4-:R-:W-:Y:S01]  /*1fe0*/  IMAD.WIDE R50, R217, 0x2, R142 ;  /* 0x00000002d9327825 */ /* 0x010fe200078e028e */
[----:B------:R-:W-:Y:S02]  /*1ff0*/  PRMT R105, RZ, 0x7610, R105 ;  /* 0x00007610ff697816 */ /* 0x000fe40000000069 */
[----:B------:R-:W-:Y:S01]  /*2000*/  PRMT R107, RZ, 0x7610, R107 ;  /* 0x00007610ff6b7816 */ /* 0x000fe2000000006b */
[----:B-1----:R-:W-:Y:S01]  /*2010*/  IMAD.WIDE R48, R215, 0x2, R142 ;  /* 0x00000002d7307825 */ /* 0x002fe200078e028e */
[----:B------:R-:W-:-:S03]  /*2020*/  PRMT R223, RZ, 0x7610, R223 ;  /* 0x00007610ffdf7816 */ /* 0x000fc600000000df */
[----:B------:R0:W4:Y:S01]  /*2030*/  @!P6 LDG.E.U16 R103, [R54.64] ;  /* 0x000000063667e981 */ /* 0x000122000c1e1500 */
[----:B------:R-:W-:Y:S01]  /*2040*/  PRMT R225, RZ, 0x7610, R225 ;  /* 0x00007610ffe17816 */ /* 0x000fe200000000e1 */
[----:B------:R-:W-:Y:S01]  /*2050*/  IMAD.WIDE R52, R211, 0x2, R142 ;  /* 0x00000002d3347825 */ /* 0x000fe200078e028e */
[----:B------:R-:W-:Y:S01]  /*2060*/  PRMT R227, RZ, 0x7610, R227 ;  /* 0x00007610ffe37816 */ /* 0x000fe200000000e3 */
[----:B------:R1:W4:Y:S01]  /*2070*/  @!P0 LDG.E.U16 R105, [R50.64] ;  /* 0x0000000632698981 */ /* 0x000322000c1e1500 */
[----:B------:R-:W-:Y:S01]  /*2080*/  PRMT R229, RZ, 0x7610, R229 ;  /* 0x00007610ffe57816 */ /* 0x000fe200000000e5 */
[----:B------:R-:W-:-:S04]  /*2090*/  IMAD.WIDE R56, R205, 0x2, R142 ;  /* 0x00000002cd387825 */ /* 0x000fc800078e028e */
[----:B0-----:R-:W-:-:S04]  /*20a0*/  IMAD.WIDE R54, R209, 0x2, R142 ;  /* 0x00000002d1367825 */ /* 0x001fc800078e028e */
[----:B-1----:R-:W-:Y:S01]  /*20b0*/  IMAD.WIDE R50, R213, 0x2, R142 ;  /* 0x00000002d5327825 */ /* 0x002fe200078e028e */
[----:B--2---:R-:W-:Y:S02]  /*20c0*/  SEL R65, R65, RZ, !P1 ;  /* 0x000000ff41417207 */ /* 0x004fe40004800000 */
[----:B------:R-:W-:Y:S02]  /*20d0*/  ISETP.GE.AND P1, PT, R13, UR5, PT ;  /* 0x000000050d007c0c */ /* 0x000fe4000bf26270 */
[----:B---3--:R-:W-:Y:S02]  /*20e0*/  SEL R67, R67, RZ, !P2 ;  /* 0x000000ff43437207 */ /* 0x008fe40005000000 */
[----:B------:R-:W-:Y:S02]  /*20f0*/  ISETP.GE.AND P2, PT, R14, UR5, PT ;  /* 0x000000050e007c0c */ /* 0x000fe4000bf46270 */
[----:B------:R-:W-:Y:S02]  /*2100*/  SEL R69, R69, RZ, !P3 ;  /* 0x000000ff45457207 */ /* 0x000fe40005800000 */
[----:B------:R-:W-:-:S02]  /*2110*/  ISETP.GE.AND P3, PT, R15, UR5, PT ;  /* 0x000000050f007c0c */ /* 0x000fc4000bf66270 */
[----:B------:R-:W-:Y:S02]  /*2120*/  SEL R71, R71, RZ, !P4 ;  /* 0x000000ff47477207 */ /* 0x000fe40006000000 */
[----:B------:R-:W-:Y:S01]  /*2130*/  ISETP.GE.AND P4, PT, R16, UR5, PT ;  /* 0x0000000510007c0c */ /* 0x000fe2000bf86270 */
[----:B------:R0:W2:Y:S01]  /*2140*/  @!P1 LDG.E.U16 R107, [R48.64] ;  /* 0x00000006306b9981 */ /* 0x0000a2000c1e1500 */
[----:B------:R-:W-:Y:S02]  /*2150*/  SEL R101, R101, RZ, !P5 ;  /* 0x000000ff65657207 */ /* 0x000fe40006800000 */
[----:B------:R-:W-:Y:S01]  /*2160*/  ISETP.GE.AND P5, PT, R17, UR5, PT ;  /* 0x0000000511007c0c */ /* 0x000fe2000bfa6270 */
[----:B------:R1:W3:Y:S04]  /*2170*/  @!P2 LDG.E.U16 R223, [R50.64] ;  /* 0x0000000632dfa981 */ /* 0x0002e8000c1e1500 */
[----:B------:R0:W3:Y:S04]  /*2180*/  @!P3 LDG.E.U16 R225, [R52.64] ;  /* 0x0000000634e1b981 */ /* 0x0000e8000c1e1500 */
[----:B------:R1:W3:Y:S04]  /*2190*/  @!P4 LDG.E.U16 R227, [R54.64] ;  /* 0x0000000636e3c981 */ /* 0x0002e8000c1e1500 */
[----:B------:R1:W3:Y:S01]  /*21a0*/  @!P5 LDG.E.U16 R229, [R56.64] ;  /* 0x0000000638e5d981 */ /* 0x0002e2000c1e1500 */
[----:B----4-:R-:W-:Y:S01]  /*21b0*/  SEL R103, R103, RZ, !P6 ;  /* 0x000000ff67677207 */ /* 0x010fe20007000000 */
[----:B0-----:R-:W-:Y:S01]  /*21c0*/  IMAD.WIDE R48, R203, 0x2, R142 ;  /* 0x00000002cb307825 */ /* 0x001fe200078e028e */
[----:B------:R-:W-:-:S02]  /*21d0*/  ISETP.GE.AND P6, PT, R18, UR5, PT ;  /* 0x0000000512007c0c */ /* 0x000fc4000bfc6270 */
[----:B------:R-:W-:Y:S02]  /*21e0*/  SEL R105, R105, RZ, !P0 ;  /* 0x000000ff69697207 */ /* 0x000fe40004000000 */
[----:B------:R-:W-:Y:S02]  /*21f0*/  ISETP.GE.AND P0, PT, R19, UR5, PT ;  /* 0x0000000513007c0c */ /* 0x000fe4000bf06270 */
[----:B------:R-:W-:Y:S01]  /*2200*/  PRMT R231, RZ, 0x7610, R231 ;  /* 0x00007610ffe77816 */ /* 0x000fe200000000e7 */
[----:B------:R-:W-:Y:S01]  /*2210*/  IMAD.WIDE R52, R201, 0x2, R142 ;  /* 0x00000002c9347825 */ /* 0x000fe200078e028e */
[----:B------:R-:W-:Y:S02]  /*2220*/  PRMT R233, RZ, 0x7610, R233 ;  /* 0x00007610ffe97816 */ /* 0x000fe400000000e9 */
[----:B------:R-:W-:-:S03]  /*2230*/  PRMT R235, RZ, 0x7610, R235 ;  /* 0x00007610ffeb7816 */ /* 0x000fc600000000eb */
[----:B------:R0:W4:Y:S01]  /*2240*/  @!P6 LDG.E.U16 R231, [R48.64] ;  /* 0x0000000630e7e981 */ /* 0x000122000c1e1500 */
[----:B-1----:R-:W-:Y:S01]  /*2250*/  PRMT R56, RZ, 0x7610, R56 ;  /* 0x00007610ff387816 */ /* 0x002fe20000000038 */
[----:B------:R-:W-:Y:S01]  /*2260*/  IMAD.WIDE R50, R197, 0x2, R142 ;  /* 0x00000002c5327825 */ /* 0x000fe200078e028e */
[----:B------:R-:W-:Y:S01]  /*2270*/  PRMT R58, RZ, 0x7610, R58 ;  /* 0x00007610ff3a7816 */ /* 0x000fe2000000003a */
[----:B------:R1:W4:Y:S01]  /*2280*/  @!P0 LDG.E.U16 R233, [R52.64] ;  /* 0x0000000634e98981 */ /* 0x000322000c1e1500 */
[----:B------:R-:W-:Y:S01]  /*2290*/  PRMT R59, RZ, 0x7610, R59 ;  /* 0x00007610ff3b7816 */ /* 0x000fe2000000003b */
[----:B------:R-:W-:-:S04]  /*22a0*/  IMAD.WIDE R54, R193, 0x2, R142 ;  /* 0x00000002c1367825 */ /* 0x000fc800078e028e */
[----:B0-----:R-:W-:Y:S01]  /*22b0*/  IMAD.WIDE R48, R199, 0x2, R142 ;  /* 0x00000002c7307825 */ /* 0x001fe200078e028e */
[----:B------:R-:W-:-:S03]  /*22c0*/  PRMT R60, RZ, 0x7610, R60 ;  /* 0x00007610ff3c7816 */ /* 0x000fc6000000003c */
        /* <DEDUP_REMOVED lines=13> */
[----:B------:R1:W3:Y:S01]  /*23a0*/  @!P3 LDG.E.U16 R58, [R52.64] ;  /* 0x00000006343ab981 */ /* 0x0002e2000c1e1500 */
[----:B0-----:R-:W-:-:S03]  /*23b0*/  IMAD.WIDE R48, R191, 0x2, R142 ;  /* 0x00000002bf307825 */ /* 0x001fc600078e028e */
[----:B------:R0:W3:Y:S04]  /*23c0*/  @!P4 LDG.E.U16 R59, [R54.64] ;  /* 0x00000006363bc981 */ /* 0x0000e8000c1e1500 */
[----:B------:R0:W3:Y:S01]  /*23d0*/  @!P5 LDG.E.U16 R60, [R48.64] ;  /* 0x00000006303cd981 */ /* 0x0000e2000c1e1500 */
[----:B----4-:R-:W-:Y:S02]  /*23e0*/  SEL R231, R231, RZ, !P6 ;  /* 0x000000ffe7e77207 */ /* 0x010fe40007000000 */
[----:B------:R-:W-:Y:S02]  /*23f0*/  ISETP.GE.AND P6, PT, R25, UR5, PT ;  /* 0x0000000519007c0c */ /* 0x000fe4000bfc6270 */
[----:B------:R-:W-:Y:S02]  /*2400*/  SEL R233, R233, RZ, !P0 ;  /* 0x000000ffe9e97207 */ /* 0x000fe40004000000 */
[----:B------:R-:W-:Y:S01]  /*2410*/  ISETP.GE.AND P0, PT, R26, UR5, PT ;  /* 0x000000051a007c0c */ /* 0x000fe2000bf06270 */
[----:B-1----:R-:W-:Y:S01]  /*2420*/  IMAD.WIDE R50, R189, 0x2, R142 ;  /* 0x00000002bd327825 */ /* 0x002fe200078e028e */
[----:B------:R-:W-:-:S02]  /*2430*/  PRMT R61, RZ, 0x7610, R61 ;  /* 0x00007610ff3d7816 */ /* 0x000fc4000000003d */
[----:B------:R-:W-:Y:S01]  /*2440*/  PRMT R62, RZ, 0x7610, R62 ;  /* 0x00007610ff3e7816 */ /* 0x000fe2000000003e */
[----:B0-----:R-:W-:Y:S01]  /*2450*/  IMAD.WIDE R54, R187, 0x2, R142 ;  /* 0x00000002bb367825 */ /* 0x001fe200078e028e */
[----:B------:R-:W-:-:S03]  /*2460*/  PRMT R63, RZ, 0x7610, R63 ;  /* 0x00007610ff3f7816 */ /* 0x000fc6000000003f */
[----:B------:R0:W4:Y:S01]  /*2470*/  @!P6 LDG.E.U16 R61, [R50.64] ;  /* 0x00000006323de981 */ /* 0x000122000c1e1500 */
[----:B------:R-:W-:Y:S01]  /*2480*/  IMAD.WIDE R48, R183, 0x2, R142 ;  /* 0x00000002b7307825 */ /* 0x000fe200078e028e */
[----:B------:R-:W-:Y:S02]  /*2490*/  PRMT R64, RZ, 0x7610, R64 ;  /* 0x00007610ff407816 */ /* 0x000fe40000000040 */
[----:B------:R1:W4:Y:S01]  /*24a0*/  @!P0 LDG.E.U16 R62, [R54.64] ;  /* 0x00000006363e8981 */ /* 0x000322000c1e1500 */
        /* <DEDUP_REMOVED lines=10> */
[----:B------:R-:W-:Y:S02]  /*2550*/  ISETP.GE.AND P4, PT, R30, UR5, PT ;  /* 0x000000051e007c0c */ /* 0x000fe4000bf86270 */
[----:B------:R-:W-:Y:S02]  /*2560*/  SEL R243, R60, RZ, !P5 ;  /* 0x000000ff3cf37207 */ /* 0x000fe40006800000 */
[----:B------:R-:W-:Y:S01]  /*2570*/  ISETP.GE.AND P5, PT, R31, UR5, PT ;  /* 0x000000051f007c0c */ /* 0x000fe2000bfa6270 */
[----:B------:R-:W-:Y:S01]  /*2580*/  IMAD.WIDE R56, R185, 0x2, R142 ;  /* 0x00000002b9387825 */ /* 0x000fe200078e028e */
[----:B------:R-:W-:Y:S02]  /*2590*/  PRMT R58, RZ, 0x7610, R58 ;  /* 0x00007610ff3a7816 */ /* 0x000fe4000000003a */
[----:B------:R-:W-:-:S02]  /*25a0*/  PRMT R59, RZ, 0x7610, R59 ;  /* 0x00007610ff3b7816 */ /* 0x000fc4000000003b */
[----:B------:R-:W-:Y:S01]  /*25b0*/  PRMT R60, RZ, 0x7610, R60 ;  /* 0x00007610ff3c7816 */ /* 0x000fe2000000003c */
[----:B------:R0:W2:Y:S04]  /*25c0*/  @!P1 LDG.E.U16 R63, [R56.64] ;  /* 0x00000006383f9981 */ /* 0x0000a8000c1e1500 */
[----:B------:R1:W3:Y:S04]  /*25d0*/  @!P2 LDG.E.U16 R58, [R48.64] ;  /* 0x00000006303aa981 */ /* 0x0002e8000c1e1500 */
[----:B------:R0:W3:Y:S04]  /*25e0*/  @!P3 LDG.E.U16 R59, [R50.64] ;  /* 0x00000006323bb981 */ /* 0x0000e8000c1e1500 */
[----:B------:R0:W3:Y:S04]  /*25f0*/  @!P4 LDG.E.U16 R64, [R52.64] ;  /* 0x000000063440c981 */ /* 0x0000e8000c1e1500 */
[----:B------:R0:W3:Y:S01]  /*2600*/  @!P5 LDG.E.U16 R60, [R54.64] ;  /* 0x00000006363cd981 */ /* 0x0000e2000c1e1500 */
[----:B----4-:R-:W-:-:S02]  /*2610*/  SEL R245, R61, RZ, !P6 ;  /* 0x000000ff3df57207 */ /* 0x010fc40007000000 */
[----:B------:R-:W-:Y:S02]  /*2620*/  ISETP.GE.AND P6, PT, R32, UR5, PT ;  /* 0x0000000520007c0c */ /* 0x000fe4000bfc6270 */
[----:B------:R-:W-:Y:S02]  /*2630*/  SEL R247, R62, RZ, !P0 ;  /* 0x000000ff3ef77207 */ /* 0x000fe40004000000 */
[----:B------:R-:W-:Y:S01]  /*2640*/  ISETP.GE.AND P0, PT, R33, UR5, PT ;  /* 0x0000000521007c0c */ /* 0x000fe2000bf06270 */
[----:B-1----:R-:W-:Y:S01]  /*2650*/  IMAD.WIDE R48, R175, 0x2, R142 ;  /* 0x00000002af307825 */ /* 0x002fe200078e028e */
[----:B------:R-:W-:Y:S02]  /*2660*/  PRMT R66, RZ, 0x7610, R66 ;  /* 0x00007610ff427816 */ /* 0x000fe40000000042 */
[----:B------:R-:W-:Y:S01]  /*2670*/  PRMT R68, RZ, 0x7610, R68 ;  /* 0x00007610ff447816 */ /* 0x000fe20000000044 */
[----:B0-----:R-:W-:Y:S01]  /*2680*/  IMAD.WIDE R50, R171, 0x2, R142 ;  /* 0x00000002ab327825 */ /* 0x001fe200078e028e */
[----:B------:R-:W-:-:S03]  /*2690*/  PRMT R70, RZ, 0x7610, R70 ;  /* 0x00007610ff467816 */ /* 0x000fc60000000046 */
[----:B------:R0:W4:Y:S01]  /*26a0*/  @!P6 LDG.E.U16 R66, [R48.64] ;  /* 0x000000063042e981 */ /* 0x000122000c1e1500 */
[----:B------:R-:W-:Y:S01]  /*26b0*/  PRMT R100, RZ, 0x7610, R100 ;  /* 0x00007610ff647816 */ /* 0x000fe20000000064 */
[----:B------:R-:W-:Y:S01]  /*26c0*/  IMAD.WIDE R52, R169, 0x2, R142 ;  /* 0x00000002a9347825 */ /* 0x000fe200078e028e */
[----:B------:R-:W-:Y:S02]  /*26d0*/  PRMT R102, RZ, 0x7610, R102 ;  /* 0x00007610ff667816 */ /* 0x000fe40000000066 */
[----:B------:R-:W-:Y:S01]  /*26e0*/  PRMT R104, RZ, 0x7610, R104 ;  /* 0x00007610ff687816 */ /* 0x000fe20000000068 */
[----:B------:R-:W-:-:S04]  /*26f0*/  IMAD.WIDE R54, R167, 0x2, R142 ;  /* 0x00000002a7367825 */ /* 0x000fc800078e028e */
[----:B0-----:R-:W-:Y:S01]  /*2700*/  IMAD.WIDE R48, R173, 0x2, R142 ;  /* 0x00000002ad307825 */ /* 0x001fe200078e028e */
[----:B------:R-:W-:-:S03]  /*2710*/  PRMT R106, RZ, 0x7610, R106 ;  /* 0x00007610ff6a7816 */ /* 0x000fc6000000006a */
[----:B------:R-:W-:Y:S01]  /*2720*/  IMAD.WIDE R56, R207, 0x2, R142 ;  /* 0x00000002cf387825 */ /* 0x000fe200078e028e */
[----:B------:R-:W-:Y:S02]  /*2730*/  PRMT R166, RZ, 0x7610, R166 ;  /* 0x00007610ffa67816 */ /* 0x000fe400000000a6 */
[----:B------:R-:W-:Y:S02]  /*2740*/  PRMT R168, RZ, 0x7610, R168 ;  /* 0x00007610ffa87816 */ /* 0x000fe400000000a8 */
[----:B------:R-:W-:Y:S02]  /*2750*/  PRMT R170, RZ, 0x7610, R170 ;  /* 0x00007610ffaa7816 */ /* 0x000fe400000000aa */
[----:B------:R-:W-:Y:S02]  /*2760*/  PRMT R172, RZ, 0x7610, R172 ;  /* 0x00007610ffac7816 */ /* 0x000fe400000000ac */
[----:B------:R-:W-:Y:S02]  /*2770*/  PRMT R174, RZ, 0x7610, R174 ;  /* 0x00007610ffae7816 */ /* 0x000fe400000000ae */
[----:B------:R-:W-:-:S02]  /*2780*/  PRMT R176, RZ, 0x7610, R176 ;  /* 0x00007610ffb07816 */ /* 0x000fc400000000b0 */
        /* <DEDUP_REMOVED lines=11> */
[----:B------:R1:W3:Y:S01]  /*2840*/  @!P2 LDG.E.U16 R70, [R52.64] ;  /* 0x000000063446a981 */ /* 0x0002e2000c1e1500 */
[----:B------:R-:W-:Y:S01]  /*2850*/  PRMT R64, RZ, 0x7610, R64 ;  /* 0x00007610ff407816 */ /* 0x000fe20000000040 */
[--C-:B------:R-:W-:Y:S02]  /*2860*/  IMAD.WIDE R58, R159, 0x2, R140.reuse ;  /* 0x000000029f3a7825 */ /* 0x100fe400078e028c */
[----:B------:R0:W3:Y:S02]  /*2870*/  @!P3 LDG.E.U16 R100, [R54.64] ;  /* 0x000000063664b981 */ /* 0x0000e4000c1e1500 */
[----:B------:R-:W-:-:S02]  /*2880*/  IMAD.WIDE R60, R157, 0x2, R140 ;  /* 0x000000029d3c7825 */ /* 0x000fc400078e028c */
[----:B------:R1:W3:Y:S02]  /*2890*/  @!P0 LDG.E.U16 R64, [R48.64] ;  /* 0x0000000630408981 */ /* 0x0002e4000c1e1500 */
[--C-:B------:R-:W-:Y:S02]  /*28a0*/  IMAD.WIDE R62, R155, 0x2, R140.reuse ;  /* 0x000000029b3e7825 */ /* 0x100fe400078e028c */
[----:B------:R1:W3:Y:S02]  /*28b0*/  @!P4 LDG.E.U16 R102, [R56.64] ;  /* 0x000000063866c981 */ /* 0x0002e4000c1e1500 */
[--C-:B0-----:R-:W-:Y:S02]  /*28c0*/  IMAD.WIDE R50, R151, 0x2, R140.reuse ;  /* 0x0000000297327825 */ /* 0x101fe400078e028c */
[----:B------:R-:W-:Y:S06]  /*28d0*/  BAR.SYNC 0x0 ;  /* 0x0000000000007b1d */ /* 0x000fec0000000000 */
[--C-:B-1----:R-:W-:Y:S01]  /*28e0*/  IMAD.WIDE R48, R153, 0x2, R140.reuse ;  /* 0x0000000299307825 */ /* 0x102fe200078e028c */
[----:B------:R0:W3:Y:S03]  /*28f0*/  @!P5 LDG.E.U16 R104, [R58.64] ;  /* 0x000000063a68d981 */ /* 0x0000e6000c1e1500 */
[--C-:B------:R-:W-:Y:S01]  /*2900*/  IMAD.WIDE R52, R149, 0x2, R140.reuse ;  /* 0x0000000295347825 */ /* 0x100fe200078e028c */
[----:B------:R1:W3:Y:S03]  /*2910*/  @!P5 LDG.E.U16 R106, [R60.64] ;  /* 0x000000063c6ad981 */ /* 0x0002e6000c1e1500 */
[--C-:B------:R-:W-:Y:S01]  /*2920*/  IMAD.WIDE R54, R147, 0x2, R140.reuse ;  /* 0x0000000293367825 */ /* 0x100fe200078e028c */
[----:B------:R0:W3:Y:S03]  /*2930*/  @!P5 LDG.E.U16 R166, [R62.64] ;  /* 0x000000063ea6d981 */ /* 0x0000e6000c1e1500 */
[----:B------:R-:W-:Y:S01]  /*2940*/  IMAD.WIDE R56, R145, 0x2, R140 ;  /* 0x0000000291387825 */ /* 0x000fe200078e028c */
[----:B------:R0:W3:Y:S04]  /*2950*/  @!P5 LDG.E.U16 R168, [R48.64] ;  /* 0x0000000630a8d981 */ /* 0x0000e8000c1e1500 */
[----:B------:R4:W3:Y:S04]  /*2960*/  @!P5 LDG.E.U16 R170, [R50.64] ;  /* 0x0000000632aad981 */ /* 0x0008e8000c1e1500 */
[----:B------:R0:W3:Y:S04]  /*2970*/  @!P5 LDG.E.U16 R172, [R52.64] ;  /* 0x0000000634acd981 */ /* 0x0000e8000c1e1500 */
[----:B------:R2:W3:Y:S04]  /*2980*/  @!P5 LDG.E.U16 R174, [R54.64] ;  /* 0x0000000636aed981 */ /* 0x0004e8000c1e1500 */
[----:B------:R3:W3:Y:S04]  /*2990*/  @!P5 LDG.E.U16 R176, [R56.64] ;  /* 0x0000000638b0d981 */ /* 0x0006e8000c1e1500 */
[----:B------:R0:W-:Y:S04]  /*29a0*/  STS.U16 [R146], R65 ;  /* 0x0000004192007388 */ /* 0x0001e80000000400 */
[----:B------:R-:W-:Y:S04]  /*29b0*/  STS.U16 [R148], R67 ;  /* 0x0000004394007388 */ /* 0x000fe80000000400 */
[----:B------:R-:W-:Y:S04]  /*29c0*/  STS.U16 [R150], R69 ;  /* 0x0000004596007388 */ /* 0x000fe80000000400 */
[----:B------:R-:W-:Y:S04]  /*29d0*/  STS.U16 [R152], R71 ;  /* 0x0000004798007388 */ /* 0x000fe80000000400 */
[----:B------:R-:W-:Y:S04]  /*29e0*/  STS.U16 [R154], R101 ;  /* 0x000000659a007388 */ /* 0x000fe80000000400 */
[----:B------:R-:W-:Y:S04]  /*29f0*/  STS.U16 [R156], R103 ;  /* 0x000000679c007388 */ /* 0x000fe80000000400 */
[----:B------:R-:W-:Y:S04]  /*2a00*/  STS.U16 [R158], R105 ;  /* 0x000000699e007388 */ /* 0x000fe80000000400 */
[----:B------:R-:W-:Y:S04]  /*2a10*/  STS.U16 [R160], R107 ;  /* 0x0000006ba0007388 */ /* 0x000fe80000000400 */
[----:B------:R-:W-:Y:S04]  /*2a20*/  STS.U16 [R146+0x800], R223 ;  /* 0x000800df92007388 */ /* 0x000fe80000000400 */
        /* <DEDUP_REMOVED lines=8> */
[----:B------:R-:W-:Y:S01]  /*2ab0*/  STS.U16 [R148+0x1000], R241 ;  /* 0x001000f194007388 */ /* 0x000fe20000000400 */
[----:B----4-:R-:W-:-:S03]  /*2ac0*/  SEL R51, R66, RZ, !P6 ;  /* 0x000000ff42337207 */ /* 0x010fc60007000000 */
        /* <DEDUP_REMOVED lines=8> */
[----:B------:R4:W-:Y:S01]  /*2b50*/  STS.U16 [R150+0x1800], R51 ;  /* 0x0018003396007388 */ /* 0x0009e20000000400 */
[----:B------:R-:W-:-:S02]  /*2b60*/  UIADD3 UR4, UR4, 0x1, URZ ;  /* 0x0000000104047890 */ /* 0x000fc4000fffe03f */
[----:B------:R-:W-:Y:S01]  /*2b70*/  UIADD3 UR5, UR5, -0x20, URZ ;  /* 0xffffffe005057890 */ /* 0x000fe2000fffe03f */
[----:B------:R-:W-:-:S04]  /*2b80*/  IMAD.WIDE R140, R165, 0x2, R140 ;  /* 0x00000002a58c7825 */ /* 0x000fc800078e028c */
[----:B------:R-:W-:Y:S01]  /*2b90*/  IMAD.WIDE R142, R163, 0x2, R142 ;  /* 0x00000002a38e7825 */ /* 0x000fe200078e028e */
[----:B--2---:R-:W-:Y:S02]  /*2ba0*/  SEL R55, R68, RZ, !P1 ;  /* 0x000000ff44377207 */ /* 0x004fe40004800000 */
[----:B---3--:R-:W-:Y:S02]  /*2bb0*/  SEL R57, R70, RZ, !P2 ;  /* 0x000000ff46397207 */ /* 0x008fe40005000000 */
[----:B0-----:R-:W-:Y:S02]  /*2bc0*/  SEL R59, R100, RZ, !P3 ;  /* 0x000000ff643b7207 */ /* 0x001fe40005800000 */
[----:B------:R-:W-:Y:S02]  /*2bd0*/  SEL R53, R64, RZ, !P0 ;  /* 0x000000ff40357207 */ /* 0x000fe40004000000 */
[----:B------:R-:W-:-:S03]  /*2be0*/  SEL R49, R102, RZ, !P4 ;  /* 0x000000ff66317207 */ /* 0x000fc60006000000 */
[----:B------:R0:W-:Y:S04]  /*2bf0*/  STS.U16 [R152+0x1800], R53 ;  /* 0x0018003598007388 */ /* 0x0001e80000000400 */
[----:B------:R-:W-:Y:S04]  /*2c00*/  STS.U16 [R154+0x1800], R55 ;  /* 0x001800379a007388 */ /* 0x000fe80000000400 */
[----:B------:R-:W-:Y:S01]  /*2c10*/  STS.U16 [R156+0x1800], R57 ;  /* 0x001800399c007388 */ /* 0x000fe20000000400 */
[----:B-1----:R-:W-:-:S03]  /*2c20*/  SEL R61, R104, RZ, !P5 ;  /* 0x000000ff683d7207 */ /* 0x002fc60006800000 */
[----:B------:R-:W-:Y:S01]  /*2c30*/  STS.U16 [R158+0x1800], R59 ;  /* 0x0018003b9e007388 */ /* 0x000fe20000000400 */
[----:B------:R-:W-:-:S03]  /*2c40*/  SEL R63, R106, RZ, !P5 ;  /* 0x000000ff6a3f7207 */ /* 0x000fc60006800000 */
[----:B------:R-:W-:Y:S01]  /*2c50*/  STS.U16 [R160+0x1800], R49 ;  /* 0x00180031a0007388 */ /* 0x000fe20000000400 */
[----:B------:R-:W-:-:S03]  /*2c60*/  SEL R65, R166, RZ, !P5 ;  /* 0x000000ffa6417207 */ /* 0x000fc60006800000 */
[----:B------:R-:W-:Y:S01]  /*2c70*/  STS.U16 [R162], R61 ;  /* 0x0000003da2007388 */ /* 0x000fe20000000400 */
[----:B----4-:R-:W-:-:S03]  /*2c80*/  SEL R51, R168, RZ, !P5 ;  /* 0x000000ffa8337207 */ /* 0x010fc60006800000 */
[----:B------:R-:W-:Y:S01]  /*2c90*/  STS.U16 [R164], R63 ;  /* 0x0000003fa4007388 */ /* 0x000fe20000000400 */
[----:B0-----:R-:W-:-:S03]  /*2ca0*/  SEL R53, R170, RZ, !P5 ;  /* 0x000000ffaa357207 */ /* 0x001fc60006800000 */
[----:B------:R-:W-:Y:S01]  /*2cb0*/  STS.U16 [R162+0x200], R65 ;  /* 0x00020041a2007388 */ /* 0x000fe20000000400 */
[----:B------:R-:W-:-:S03]  /*2cc0*/  SEL R225, R172, RZ, !P5 ;  /* 0x000000fface17207 */ /* 0x000fc60006800000 */
[----:B------:R-:W-:Y:S01]  /*2cd0*/  STS.U16 [R164+0x200], R51 ;  /* 0x00020033a4007388 */ /* 0x000fe20000000400 */
[----:B------:R-:W-:-:S03]  /*2ce0*/  SEL R227, R174, RZ, !P5 ;  /* 0x000000ffaee37207 */ /* 0x000fc60006800000 */
[----:B------:R-:W-:Y:S01]  /*2cf0*/  STS.U16 [R162+0x400], R53 ;  /* 0x00040035a2007388 */ /* 0x000fe20000000400 */
[----:B------:R-:W-:-:S03]  /*2d00*/  SEL R223, R176, RZ, !P5 ;  /* 0x000000ffb0df7207 */ /* 0x000fc60006800000 */
[----:B------:R-:W-:Y:S04]  /*2d10*/  STS.U16 [R164+0x400], R225 ;  /* 0x000400e1a4007388 */ /* 0x000fe80000000400 */
[----:B------:R-:W-:Y:S04]  /*2d20*/  STS.U16 [R162+0x600], R227 ;  /* 0x000600e3a2007388 */ /* 0x000fe80000000400 */
[----:B------:R-:W-:Y:S04]  /*2d30*/  STS.U16 [R164+0x600], R223 ;  /* 0x000600dfa4007388 */ /* 0x000fe80000000400 */
[----:B------:R-:W-:Y:S06]  /*2d40*/  BAR.SYNC 0x0 ;  /* 0x0000000000007b1d */ /* 0x000fec0000000000 */
[----:B------:R-:W-:Y:S04]  /*2d50*/  LDSM.16.MT88.4 R104, [R138] ;  /* 0x000000008a68783b */ /* 0x000fe80000004200 */
[----:B------:R-:W0:Y:S04]  /*2d60*/  LDSM.16.M88.4 R100, [R136+0x2000] ;  /* 0x002000008864783b */ /* 0x000e280000000200 */
[----:B------:R-:W1:Y:S04]  /*2d70*/  LDSM.16.M88.4 R68, [R136+0x2400] ;  /* 0x002400008844783b */ /* 0x000e680000000200 */
[----:B------:R-:W2:Y:S04]  /*2d80*/  LDSM.16.MT88.4 R64, [R139] ;  /* 0x000000008b40783b */ /* 0x000ea80000004200 */
[----:B------:R-:W-:Y:S04]  /*2d90*/  LDSM.16.MT88.4 R60, [R138+0x1000] ;  /* 0x001000008a3c783b */ /* 0x000fe80000004200 */
[----:B------:R-:W3:Y:S04]  /*2da0*/  LDSM.16.M88.4 R56, [R137+0x2000] ;  /* 0x002000008938783b */ /* 0x000ee80000000200 */
[----:B------:R-:W4:Y:S04]  /*2db0*/  LDSM.16.M88.4 R52, [R137+0x2400] ;  /* 0x002400008934783b */ /* 0x000f280000000200 */
[----:B------:R-:W2:Y:S01]  /*2dc0*/  LDSM.16.MT88.4 R48, [R139+0x1000] ;  /* 0x001000008b30783b */ /* 0x000ea20000004200 */
[----:B------:R-:W-:Y:S01]  /*2dd0*/  ISETP.LE.AND P0, PT, R144, UR4, PT ;  /* 0x0000000490007c0c */ /* 0x000fe2000bf03270 */
[C---:B0-----:R-:W5:Y:S08]  /*2de0*/  HMMA.16816.F32 R96, R104.reuse, R100, R96 ;  /* 0x000000646860723c */ /* 0x041f700000001860 */
[C---:B------:R-:W5:Y:S08]  /*2df0*/  HMMA.16816.F32 R92, R104.reuse, R102, R92 ;  /* 0x00000066685c723c */ /* 0x040f70000000185c */
[C---:B-1----:R-:W5:Y:S08]  /*2e00*/  HMMA.16816.F32 R88, R104.reuse, R68, R88 ;  /* 0x000000446858723c */ /* 0x042f700000001858 */
[----:B------:R-:W5:Y:S08]  /*2e10*/  HMMA.16816.F32 R84, R104, R70, R84 ;  /* 0x000000466854723c */ /* 0x000f700000001854 */
[C---:B--2---:R-:W5:Y:S08]  /*2e20*/  HMMA.16816.F32 R80, R64.reuse, R100, R80 ;  /* 0x000000644050723c */ /* 0x044f700000001850 */
[C---:B------:R-:W5:Y:S08]  /*2e30*/  HMMA.16816.F32 R76, R64.reuse, R102, R76 ;  /* 0x00000066404c723c */ /* 0x040f70000000184c */
[C---:B------:R-:W5:Y:S08]  /*2e40*/  HMMA.16816.F32 R72, R64.reuse, R68, R72 ;  /* 0x000000444048723c */ /* 0x040f700000001848 */
[----:B------:R-:W5:Y:S08]  /*2e50*/  HMMA.16816.F32 R44, R64, R70, R44 ;  /* 0x00000046402c723c */ /* 0x000f70000000182c */
[C---:B---3-5:R5:W5:Y:S08]  /*2e60*/  HMMA.16816.F32 R96, R60.reuse, R56, R96 ;  /* 0x000000383c60723c */ /* 0x068b700000001860 */
[C---:B------:R5:W5:Y:S08]  /*2e70*/  HMMA.16816.F32 R92, R60.reuse, R58, R92 ;  /* 0x0000003a3c5c723c */ /* 0x040b70000000185c */
[C---:B----4-:R5:W5:Y:S08]  /*2e80*/  HMMA.16816.F32 R88, R60.reuse, R52, R88 ;  /* 0x000000343c58723c */ /* 0x050b700000001858 */
[----:B------:R5:W5:Y:S08]  /*2e90*/  HMMA.16816.F32 R84, R60, R54, R84 ;  /* 0x000000363c54723c */ /* 0x000b700000001854 */
[C---:B------:R5:W5:Y:S08]  /*2ea0*/  HMMA.16816.F32 R80, R48.reuse, R56, R80 ;  /* 0x000000383050723c */ /* 0x040b700000001850 */
[C---:B------:R5:W5:Y:S08]  /*2eb0*/  HMMA.16816.F32 R76, R48.reuse, R58, R76 ;  /* 0x0000003a304c723c */ /* 0x040b70000000184c */
[C---:B------:R5:W5:Y:S08]  /*2ec0*/  HMMA.16816.F32 R72, R48.reuse, R52, R72 ;  /* 0x000000343048723c */ /* 0x040b700000001848 */
[----:B------:R5:W5:Y:S01]  /*2ed0*/  HMMA.16816.F32 R44, R48, R54, R44 ;  /* 0x00000036302c723c */ /* 0x000b62000000182c */
[----:B------:R-:W-:Y:S01]  /*2ee0*/  @P0 CALL.REL.NOINC `(.L_x_0) ;  /* 0x0000001000000944 */ /* 0x000fe20003c00000 */
[----:B------:R-:W-:-:S06]  /*2ef0*/  BRA `(.L_x_1) ;  /* 0xffffef6000007947 */ /* 0x000fcc000383ffff */
.L_x_0:
[----:B------:R-:W-:Y:S06]  /*2f00*/  BAR.SYNC 0x0 ;  /* 0x0000000000007b1d */ /* 0x000fec0000000000 */
[----:B-----5:R-:W-:Y:S01]  /*2f10*/  STS [R2.X4], R96 ;  /* 0x0000006002007388 */ /* 0x020fe20000004800 */
[----:B------:R-:W-:Y:S01]  /*2f20*/  ISETP.GE.AND P0, PT, R135, c[0x0][0x178], PT ;  /* 0x00005e0087007a0c */ /* 0x000fe20003f06270 */
[----:B------:R-:W-:-:S02]  /*2f30*/  IMAD R9, R132, c[0x0][0x198], RZ ;  /* 0x0000660084097a24 */ /* 0x000fc400078e02ff */
[----:B------:R-:W-:Y:S01]  /*2f40*/  STS [R2.X4+0x204], R97 ;  /* 0x0002046102007388 */ /* 0x000fe20000004800 */
[----:B------:R-:W-:Y:S01]  /*2f50*/  ISETP.LT.AND P1, PT, R134, c[0x0][0x17c], !P0 ;  /* 0x00005f0086007a0c */ /* 0x000fe20004721270 */
[----:B------:R-:W-:Y:S01]  /*2f60*/  IMAD R11, R131, c[0x0][0x198], RZ ;  /* 0x00006600830b7a24 */ /* 0x000fe200078e02ff */
[----:B------:R-:W-:Y:S01]  /*2f70*/  ISETP.LT.AND P2, PT, R133, c[0x0][0x17c], !P0 ;  /* 0x00005f0085007a0c */ /* 0x000fe20004741270 */
[----:B------:R-:W-:Y:S01]  /*2f80*/  STS [R2.X4+0x20], R98 ;  /* 0x0000206202007388 */ /* 0x000fe20000004800 */
[----:B------:R-:W-:Y:S01]  /*2f90*/  ISETP.LT.AND P3, PT, R132, c[0x0][0x17c], !P0 ;  /* 0x00005f0084007a0c */ /* 0x000fe20004761270 */
[C---:B------:R-:W-:Y:S01]  /*2fa0*/  IMAD R13, R130.reuse, c[0x0][0x198], RZ ;  /* 0x00006600820d7a24 */ /* 0x040fe200078e02ff */
[----:B------:R-:W-:Y:S01]  /*2fb0*/  ISETP.LT.AND P4, PT, R131, c[0x0][0x17c], !P0 ;  /* 0x00005f0083007a0c */ /* 0x000fe20004781270 */
[----:B------:R-:W-:Y:S01]  /*2fc0*/  STS [R2.X4+0x224], R99 ;  /* 0x0002246302007388 */ /* 0x000fe20000004800 */
[----:B------:R-:W-:Y:S02]  /*2fd0*/  ISETP.LT.AND P5, PT, R130, c[0x0][0x17c], !P0 ;  /* 0x00005f0082007a0c */ /* 0x000fe400047a1270 */
[C---:B------:R-:W-:Y:S01]  /*2fe0*/  ISETP.LT.AND P6, PT, R109.reuse, c[0x0][0x17c], !P0 ;  /* 0x00005f006d007a0c */ /* 0x040fe200047c1270 */
[----:B------:R-:W-:Y:S01]  /*2ff0*/  STS [R2.X4+0x100], R80 ;  /* 0x0001005002007388 */ /* 0x000fe20000004800 */
[----:B------:R-:W-:-:S03]  /*3000*/  IMAD R109, R109, c[0x0][0x198], RZ ;  /* 0x000066006d6d7a24 */ /* 0x000fc600078e02ff */
[----:B------:R-:W-:Y:S04]  /*3010*/  STS [R2.X4+0x304], R81 ;  /* 0x0003045102007388 */ /* 0x000fe80000004800 */
[----:B------:R-:W-:Y:S04]  /*3020*/  STS [R2.X4+0x120], R82 ;  /* 0x0001205202007388 */ /* 0x000fe80000004800 */
[----:B------:R-:W-:Y:S04]  /*3030*/  STS [R2.X4+0x324], R83 ;  /* 0x0003245302007388 */ /* 0x000fe80000004800 */
[----:B------:R-:W-:Y:S06]  /*3040*/  BAR.SYNC 0x0 ;  /* 0x0000000000007b1d */ /* 0x000fec0000000000 */
[----:B------:R-:W-:Y:S04]  /*3050*/  LDS R0, [R38.X4] ;  /* 0x0000000026007984 */ /* 0x000fe80000004800 */
[----:B------:R-:W0:Y:S04]  /*3060*/  LDS R3, [R38.X4+0x204] ;  /* 0x0002040026037984 */ /* 0x000e280000004800 */
[----:B------:R-:W-:Y:S04]  /*3070*/  LDS R4, [R38.X4+0x408] ;  /* 0x0004080026047984 */ /* 0x000fe80000004800 */
[----:B------:R-:W1:Y:S04]  /*3080*/  LDS R5, [R38.X4+0x60c] ;  /* 0x00060c0026057984 */ /* 0x000e680000004800 */
[----:B------:R-:W-:Y:S04]  /*3090*/  LDS R6, [R38.X4+0x810] ;  /* 0x0008100026067984 */ /* 0x000fe80000004800 */
[----:B------:R-:W2:Y:S04]  /*30a0*/  LDS R7, [R38.X4+0xa14] ;  /* 0x000a140026077984 */ /* 0x000ea80000004800 */
[----:B------:R-:W-:Y:S04]  /*30b0*/  LDS R14, [R38.X4+0xc18] ;  /* 0x000c1800260e7984 */ /* 0x000fe80000004800 */
[----:B------:R-:W3:Y:S04]  /*30c0*/  LDS R15, [R38.X4+0xe1c] ;  /* 0x000e1c00260f7984 */ /* 0x000ee80000004800 */
[----:B------:R-:W-:Y:S06]  /*30d0*/  BAR.SYNC 0x0 ;  /* 0x0000000000007b1d */ /* 0x000fec0000000000 */
[----:B------:R-:W-:Y:S04]  /*30e0*/  STS [R2.X4], R92 ;  /* 0x0000005c02007388 */ /* 0x000fe80000004800 */
[----:B------:R-:W-:Y:S01]  /*30f0*/  STS [R2.X4+0x204], R93 ;  /* 0x0002045d02007388 */ /* 0x000fe20000004800 */
[----:B0-----:R-:W-:Y:S01]  /*3100*/  F2FP.PACK_AB R0, R3, R0 ;  /* 0x000000000300723e */ /* 0x001fe200000000ff */
[----:B------:R-:W-:-:S02]  /*3110*/  IMAD R3, R135, c[0x0][0x194], RZ ;  /* 0x0000650087037a24 */ /* 0x000fc400078e02ff */
[----:B------:R-:W-:Y:S01]  /*3120*/  STS [R2.X4+0x20], R94 ;  /* 0x0000205e02007388 */ /* 0x000fe20000004800 */
[----:B------:R-:W-:-:S03]  /*3130*/  PRMT R34, R0, 0x7632, R34 ;  /* 0x0000763200227816 */ /* 0x000fc60000000022 */
[----:B------:R-:W-:Y:S01]  /*3140*/  STS [R2.X4+0x224], R95 ;  /* 0x0002245f02007388 */ /* 0x000fe20000004800 */
[----:B-1----:R-:W-:Y:S01]  /*3150*/  F2FP.PACK_AB R32, R5, R4 ;  /* 0x000000040520723e */ /* 0x002fe200000000ff */
[----:B------:R-:W-:Y:S02]  /*3160*/  IMAD.MOV.U32 R4, RZ, RZ, 0x2 ;  /* 0x00000002ff047424 */ /* 0x000fe400078e00ff */
[----:B------:R-:W-:Y:S01]  /*3170*/  STS [R2.X4+0x100], R76 ;  /* 0x0001004c02007388 */ /* 0x000fe20000004800 */
[----:B------:R-:W-:Y:S01]  /*3180*/  IMAD R5, R134, c[0x0][0x198], RZ ;  /* 0x0000660086057a24 */ /* 0x000fe200078e02ff */
[----:B------:R-:W-:Y:S02]  /*3190*/  PRMT R35, R32, 0x7632, R35 ;  /* 0x0000763220237816 */ /* 0x000fe40000000023 */
[----:B------:R-:W-:Y:S01]  /*31a0*/  STS [R2.X4+0x304], R77 ;  /* 0x0003044d02007388 */ /* 0x000fe20000004800 */
[----:B--2---:R-:W-:Y:S01]  /*31b0*/  F2FP.PACK_AB R33, R7, R6 ;  /* 0x000000060721723e */ /* 0x004fe200000000ff */
[----:B------:R-:W-:-:S02]  /*31c0*/  IMAD R7, R133, c[0x0][0x198], RZ ;  /* 0x0000660085077a24 */ /* 0x000fc400078e02ff */
[----:B------:R-:W-:Y:S04]  /*31d0*/  STS [R2.X4+0x120], R78 ;  /* 0x0001204e02007388 */ /* 0x000fe80000004800 */
[----:B------:R-:W-:Y:S01]  /*31e0*/  STS [R2.X4+0x324], R79 ;  /* 0x0003244f02007388 */ /* 0x000fe20000004800 */
[----:B---3--:R-:W-:Y:S01]  /*31f0*/  F2FP.PACK_AB R14, R15, R14 ;  /* 0x0000000e0f0e723e */ /* 0x008fe200000000ff */
[----:B------:R-:W-:Y:S02]  /*3200*/  IMAD R15, R128, c[0x0][0x198], RZ ;  /* 0x00006600800f7a24 */ /* 0x000fe400078e02ff */
        /* <DEDUP_REMOVED lines=12> */
[----:B0-----:R-:W-:-:S03]  /*32d0*/  F2FP.PACK_AB R16, R17, R16 ;  /* 0x000000101110723e */ /* 0x001fc600000000ff */
[----:B------:R-:W-:Y:S01]  /*32e0*/  STS [R2.X4+0x20], R90 ;  /* 0x0000205a02007388 */ /* 0x000fe20000004800 */
[----:B------:R-:W-:-:S03]  /*32f0*/  PRMT R17, R14, 0x7632, R17 ;  /* 0x000076320e117816 */ /* 0x000fc60000000011 */
[----:B------:R-:W-:Y:S01]  /*3300*/  STS [R2.X4+0x224], R91 ;  /* 0x0002245b02007388 */ /* 0x000fe20000004800 */
[----:B-1----:R-:W-:-:S03]  /*3310*/  F2FP.PACK_AB R18, R19, R18 ;  /* 0x000000121312723e */ /* 0x002fc600000000ff */
[----:B------:R-:W-:Y:S04]  /*3320*/  STS [R2.X4+0x100], R72 ;  /* 0x0001004802007388 */ /* 0x000fe80000004800 */
[----:B------:R-:W-:Y:S01]  /*3330*/  STS [R2.X4+0x304], R73 ;  /* 0x0003044902007388 */ /* 0x000fe20000004800 */
[----:B--2---:R-:W-:-:S03]  /*3340*/  F2FP.PACK_AB R20, R21, R20 ;  /* 0x000000141514723e */ /* 0x004fc600000000ff */
        /* <DEDUP_REMOVED lines=18> */
[----:B------:R-:W-:Y:S04]  /*3470*/  STS [R2.X4+0x20], R86 ;  /* 0x0000205602007388 */ /* 0x000fe80000004800 */
[----:B------:R-:W-:Y:S01]  /*3480*/  STS [R2.X4+0x224], R87 ;  /* 0x0002245702007388 */ /* 0x000fe20000004800 */
[----:B-1----:R-:W-:-:S03]  /*3490*/  F2FP.PACK_AB R26, R27, R26 ;  /* 0x0000001a1b1a723e */ /* 0x002fc600000000ff */
[----:B------:R-:W-:Y:S04]  /*34a0*/  STS [R2.X4+0x100], R44 ;  /* 0x0001002c02007388 */ /* 0x000fe80000004800 */
[----:B------:R-:W-:Y:S01]  /*34b0*/  STS [R2.X4+0x304], R45 ;  /* 0x0003042d02007388 */ /* 0x000fe20000004800 */
[----:B--2---:R-:W-:-:S03]  /*34c0*/  F2FP.PACK_AB R28, R29, R28 ;  /* 0x0000001c1d1c723e */ /* 0x004fc600000000ff */
[----:B------:R-:W-:Y:S04]  /*34d0*/  STS [R2.X4+0x120], R46 ;  /* 0x0001202e02007388 */ /* 0x000fe80000004800 */
[----:B------:R-:W-:Y:S01]  /*34e0*/  STS [R2.X4+0x324], R47 ;  /* 0x0003242f02007388 */ /* 0x000fe20000004800 */
[----:B---3--:R-:W-:-:S03]  /*34f0*/  F2FP.PACK_AB R30, R31, R30 ;  /* 0x0000001e1f1e723e */ /* 0x008fc600000000ff */
[----:B------:R-:W-:Y:S06]  /*3500*/  BAR.SYNC 0x0 ;  /* 0x0000000000007b1d */ /* 0x000fec0000000000 */
[----:B------:R-:W-:Y:S01]  /*3510*/  IMAD.WIDE R2, R3, R4, c[0x0][0x170] ;  /* 0x00005c0003027625 */ /* 0x000fe200078e0204 */
[----:B------:R-:W-:Y:S04]  /*3520*/  LDS R19, [R38.X4+0xa14] ;  /* 0x000a140026137984 */ /* 0x000fe80000004800 */
[----:B------:R-:W-:Y:S01]  /*3530*/  LDS R21, [R38.X4+0xe1c] ;  /* 0x000e1c0026157984 */ /* 0x000fe20000004800 */
[----:B------:R-:W-:-:S04]  /*3540*/  IMAD.WIDE R4, R5, 0x2, R2 ;  /* 0x0000000205047825 */ /* 0x000fc800078e0202 */
[--C-:B------:R-:W-:Y:S01]  /*3550*/  IMAD.WIDE R6, R7, 0x2, R2.reuse ;  /* 0x0000000207067825 */ /* 0x100fe200078e0202 */
[----:B------:R0:W-:Y:S01]  /*3560*/  @P1 STG.E.U16 [R4.64], R0 ;  /* 0x0000000004001986 */ /* 0x0001e2000c101506 */
[C---:B------:R-:W-:Y:S02]  /*3570*/  ISETP.LT.AND P1, PT, R129.reuse, c[0x0][0x17c], !P0 ;  /* 0x00005f0081007a0c */ /* 0x040fe40004721270 */
[----:B------:R-:W-:Y:S01]  /*3580*/  IMAD R129, R129, c[0x0][0x198], RZ ;  /* 0x0000660081817a24 */ /* 0x000fe200078e02ff */
[----:B------:R1:W-:Y:S01]  /*3590*/  @P2 STG.E.U16 [R6.64], R34 ;  /* 0x0000002206002986 */ /* 0x0003e2000c101506 */
[----:B------:R-:W-:Y:S01]  /*35a0*/  IMAD.WIDE R8, R9, 0x2, R2 ;  /* 0x0000000209087825 */ /* 0x000fe200078e0202 */
[----:B------:R-:W-:-:S03]  /*35b0*/  ISETP.LT.AND P2, PT, R128, c[0x0][0x17c], !P0 ;  /* 0x00005f0080007a0c */ /* 0x000fc60004741270 */
[--C-:B------:R-:W-:Y:S01]  /*35c0*/  IMAD.WIDE R10, R11, 0x2, R2.reuse ;  /* 0x000000020b0a7825 */ /* 0x100fe200078e0202 */
[----:B------:R2:W-:Y:S01]  /*35d0*/  @P3 STG.E.U16 [R8.64], R32 ;  /* 0x0000002008003986 */ /* 0x0005e2000c101506 */
[----:B------:R-:W-:Y:S02]  /*35e0*/  ISETP.LT.AND P3, PT, R127, c[0x0][0x17c], !P0 ;  /* 0x00005f007f007a0c */ /* 0x000fe40004761270 */
[----:B------:R-:W-:Y:S01]  /*35f0*/  IMAD.WIDE R12, R13, 0x2, R2 ;  /* 0x000000020d0c7825 */ /* 0x000fe200078e0202 */
[----:B0-----:R-:W-:Y:S01]  /*3600*/  PRMT R0, R33, 0x7632, R0 ;  /* 0x0000763221007816 */ /* 0x001fe20000000000 */
[----:B------:R0:W-:Y:S01]  /*3610*/  @P4 STG.E.U16 [R10.64], R35 ;  /* 0x000000230a004986 */ /* 0x0001e2000c101506 */
[----:B------:R-:W-:Y:S01]  /*3620*/  ISETP.LT.AND P4, PT, R126, c[0x0][0x17c], !P0 ;  /* 0x00005f007e007a0c */ /* 0x000fe20004781270 */
[--C-:B------:R-:W-:Y:S02]  /*3630*/  IMAD.WIDE R4, R129, 0x2, R2.reuse ;  /* 0x0000000281047825 */ /* 0x100fe400078e0202 */
[----:B------:R-:W-:Y:S01]  /*3640*/  @P5 STG.E.U16 [R12.64], R33 ;  /* 0x000000210c005986 */ /* 0x000fe2000c101506 */
[----:B------:R-:W-:Y:S01]  /*3650*/  ISETP.LT.AND P5, PT, R125, c[0x0][0x17c], !P0 ;  /* 0x00005f007d007a0c */ /* 0x000fe200047a1270 */
[----:B-1----:R-:W-:Y:S01]  /*3660*/  IMAD.WIDE R6, R15, 0x2, R2 ;  /* 0x000000020f067825 */ /* 0x002fe200078e0202 */
[----:B--2---:R-:W-:Y:S01]  /*3670*/  PRMT R32, R16, 0x7632, R32 ;  /* 0x0000763210207816 */ /* 0x004fe20000000020 */
[----:B------:R1:W-:Y:S01]  /*3680*/  @P1 STG.E.U16 [R4.64], R0 ;  /* 0x0000000004001986 */ /* 0x0003e2000c101506 */
[C---:B------:R-:W-:Y:S01]  /*3690*/  ISETP.LT.AND P1, PT, R124.reuse, c[0x0][0x17c], !P0 ;  /* 0x00005f007c007a0c */ /* 0x040fe20004721270 */
[----:B------:R-:W-:-:S02]  /*36a0*/  IMAD R15, R124, c[0x0][0x198], RZ ;  /* 0x000066007c0f7a24 */ /* 0x000fc400078e02ff */
[----:B------:R-:W-:Y:S01]  /*36b0*/  LDS R0, [R38.X4] ;  /* 0x0000000026007984 */ /* 0x000fe20000004800 */
[----:B------:R-:W-:Y:S02]  /*36c0*/  IMAD R127, R127, c[0x0][0x198], RZ ;  /* 0x000066007f7f7a24 */ /* 0x000fe400078e02ff */
[----:B0-----:R-:W-:Y:S01]  /*36d0*/  IMAD R11, R126, c[0x0][0x198], RZ ;  /* 0x000066007e0b7a24 */ /* 0x001fe200078e02ff */
[----:B------:R0:W-:Y:S01]  /*36e0*/  @P2 STG.E.U16 [R6.64], R14 ;  /* 0x0000000e06002986 */ /* 0x0001e2000c101506 */
[----:B------:R-:W-:Y:S01]  /*36f0*/  IMAD.WIDE R8, R127, 0x2, R2 ;  /* 0x000000027f087825 */ /* 0x000fe200078e0202 */
[----:B------:R-:W-:-:S03]  /*3700*/  ISETP.LT.AND P2, PT, R123, c[0x0][0x17c], !P0 ;  /* 0x00005f007b007a0c */ /* 0x000fc60004741270 */
[--C-:B-1----:R-:W-:Y:S01]  /*3710*/  IMAD.WIDE R4, R15, 0x2, R2.reuse ;  /* 0x000000020f047825 */ /* 0x102fe200078e0202 */
[----:B------:R1:W-:Y:S01]  /*3720*/  @P3 STG.E.U16 [R8.64], R17 ;  /* 0x0000001108003986 */ /* 0x0003e2000c101506 */
[----:B------:R-:W-:Y:S02]  /*3730*/  ISETP.LT.AND P3, PT, R122, c[0x0][0x17c], !P0 ;  /* 0x00005f007a007a0c */ /* 0x000fe40004761270 */
[----:B------:R-:W-:Y:S01]  /*3740*/  IMAD R13, R125, c[0x0][0x198], RZ ;  /* 0x000066007d0d7a24 */ /* 0x000fe200078e02ff */
[----:B------:R-:W2:Y:S01]  /*3750*/  LDS R15, [R38.X4+0x204] ;  /* 0x00020400260f7984 */ /* 0x000ea20000004800 */
[----:B------:R-:W-:Y:S01]  /*3760*/  IMAD.WIDE R10, R11, 0x2, R2 ;  /* 0x000000020b0a7825 */ /* 0x000fe200078e0202 */
[----:B0-----:R-:W-:-:S03]  /*3770*/  PRMT R14, R18, 0x7632, R14 ;  /* 0x00007632120e7816 */ /* 0x001fc6000000000e */
[--C-:B------:R-:W-:Y:S01]  /*3780*/  IMAD.WIDE R12, R13, 0x2, R2.reuse ;  /* 0x000000020d0c7825 */ /* 0x100fe200078e0202 */
[----:B------:R0:W-:Y:S01]  /*3790*/  @P4 STG.E.U16 [R10.64], R16 ;  /* 0x000000100a004986 */ /* 0x0001e2000c101506 */
[----:B------:R-:W-:Y:S02]  /*37a0*/  ISETP.LT.AND P4, PT, R121, c[0x0][0x17c], !P0 ;  /* 0x00005f0079007a0c */ /* 0x000fe40004781270 */
[----:B------:R-:W-:Y:S01]  /*37b0*/  IMAD R123, R123, c[0x0][0x198], RZ ;  /* 0x000066007b7b7a24 */ /* 0x000fe200078e02ff */
[----:B------:R3:W-:Y:S01]  /*37c0*/  @P5 STG.E.U16 [R12.64], R32 ;  /* 0x000000200c005986 */ /* 0x0007e2000c101506 */
[----:B-1----:R-:W-:Y:S01]  /*37d0*/  IMAD R9, R122, c[0x0][0x198], RZ ;  /* 0x000066007a097a24 */ /* 0x002fe200078e02ff */
[----:B------:R-:W-:Y:S01]  /*37e0*/  ISETP.LT.AND P5, PT, R120, c[0x0][0x17c], !P0 ;  /* 0x00005f0078007a0c */ /* 0x000fe200047a1270 */
[----:B------:R-:W-:Y:S01]  /*37f0*/  IMAD.WIDE R6, R123, 0x2, R2 ;  /* 0x000000027b067825 */ /* 0x000fe200078e0202 */
[----:B------:R1:W-:Y:S01]  /*3800*/  @P1 STG.E.U16 [R4.64], R18 ;  /* 0x0000001204001986 */ /* 0x0003e2000c101506 */
[----:B------:R-:W-:-:S02]  /*3810*/  ISETP.LT.AND P1, PT, R119, c[0x0][0x17c], !P0 ;  /* 0x00005f0077007a0c */ /* 0x000fc40004721270 */
[----:B------:R-:W-:Y:S01]  /*3820*/  IMAD.WIDE R8, R9, 0x2, R2 ;  /* 0x0000000209087825 */ /* 0x000fe200078e0202 */
[----:B------:R-:W-:Y:S01]  /*3830*/  @P2 STG.E.U16 [R6.64], R14 ;  /* 0x0000000e06002986 */ /* 0x000fe2000c101506 */
[----:B------:R-:W-:Y:S02]  /*3840*/  ISETP.LT.AND P2, PT, R118, c[0x0][0x17c], !P0 ;  /* 0x00005f0076007a0c */ /* 0x000fe40004741270 */
[----:B0-----:R-:W-:Y:S01]  /*3850*/  IMAD R11, R121, c[0x0][0x198], RZ ;  /* 0x00006600790b7a24 */ /* 0x001fe200078e02ff */
[----:B------:R0:W-:Y:S01]  /*3860*/  @P3 STG.E.U16 [R8.64], R20 ;  /* 0x0000001408003986 */ /* 0x0001e2000c101506 */
[----:B---3--:R-:W-:Y:S01]  /*3870*/  IMAD R13, R120, c[0x0][0x198], RZ ;  /* 0x00006600780d7a24 */ /* 0x008fe200078e02ff */
[----:B------:R-:W-:Y:S01]  /*3880*/  PRMT R16, R20, 0x7632, R16 ;  /* 0x0000763214107816 */ /* 0x000fe20000000010 */
[----:B------:R-:W-:Y:S01]  /*3890*/  IMAD.WIDE R10, R11, 0x2, R2 ;  /* 0x000000020b0a7825 */ /* 0x000fe200078e0202 */
[----:B------:R-:W-:Y:S02]  /*38a0*/  ISETP.LT.AND P3, PT, R117, c[0x0][0x17c], !P0 ;  /* 0x00005f0075007a0c */ /* 0x000fe40004761270 */
[----:B-1----:R-:W-:Y:S01]  /*38b0*/  PRMT R18, R26, 0x7632, R18 ;  /* 0x000076321a127816 */ /* 0x002fe20000000012 */
[----:B------:R-:W-:Y:S01]  /*38c0*/  IMAD.WIDE R12, R13, 0x2, R2 ;  /* 0x000000020d0c7825 */ /* 0x000fe200078e0202 */
[----:B------:R1:W-:Y:S01]  /*38d0*/  @P4 STG.E.U16 [R10.64], R16 ;  /* 0x000000100a004986 */ /* 0x0003e2000c101506 */
[----:B------:R-:W-:-:S02]  /*38e0*/  ISETP.LT.AND P4, PT, R116, c[0x0][0x17c], !P0 ;  /* 0x00005f0074007a0c */ /* 0x000fc40004781270 */
[----:B------:R-:W-:Y:S01]  /*38f0*/  IMAD R119, R119, c[0x0][0x198], RZ ;  /* 0x0000660077777a24 */ /* 0x000fe200078e02ff */
[----:B------:R3:W-:Y:S01]  /*3900*/  @P5 STG.E.U16 [R12.64], R22 ;  /* 0x000000160c005986 */ /* 0x0007e2000c101506 */
[----:B------:R-:W-:Y:S01]  /*3910*/  IMAD R17, R118, c[0x0][0x198], RZ ;  /* 0x0000660076117a24 */ /* 0x000fe200078e02ff */
[----:B------:R-:W-:Y:S01]  /*3920*/  ISETP.LT.AND P5, PT, R115, c[0x0][0x17c], !P0 ;  /* 0x00005f0073007a0c */ /* 0x000fe200047a1270 */
[----:B------:R-:W-:Y:S01]  /*3930*/  IMAD R117, R117, c[0x0][0x198], RZ ;  /* 0x0000660075757a24 */ /* 0x000fe200078e02ff */
[----:B0-----:R-:W-:Y:S01]  /*3940*/  PRMT R20, R28, 0x7632, R20 ;  /* 0x000076321c147816 */ /* 0x001fe20000000014 */
[----:B------:R-:W-:Y:S01]  /*3950*/  IMAD.WIDE R4, R119, 0x2, R2 ;  /* 0x0000000277047825 */ /* 0x000fe200078e0202 */
[----:B--2---:R-:W-:Y:S02]  /*3960*/  F2FP.PACK_AB R14, R15, R0 ;  /* 0x000000000f0e723e */ /* 0x004fe400000000ff */
[----:B-1----:R-:W-:Y:S01]  /*3970*/  PRMT R16, R22, 0x7632, R16 ;  /* 0x0000763216107816 */ /* 0x002fe20000000010 */
[----:B------:R-:W-:Y:S01]  /*3980*/  IMAD.WIDE R6, R17, 0x2, R2 ;  /* 0x0000000211067825 */ /* 0x000fe200078e0202 */
[----:B------:R-:W-:Y:S01]  /*3990*/  PRMT R17, R24, 0x7632, R17 ;  /* 0x0000763218117816 */ /* 0x000fe20000000011 */
[----:B------:R-:W-:Y:S01]  /*39a0*/  LDS R0, [R38.X4+0x408] ;  /* 0x0004080026007984 */ /* 0x000fe20000004800 */
[----:B---3--:R-:W-:Y:S01]  /*39b0*/  PRMT R22, R30, 0x7632, R22 ;  /* 0x000076321e167816 */ /* 0x008fe20000000016 */
[----:B------:R-:W-:-:S02]  /*39c0*/  IMAD.WIDE R8, R117, 0x2, R2 ;  /* 0x0000000275087825 */ /* 0x000fc400078e0202 */
[----:B------:R0:W-:Y:S01]  /*39d0*/  @P1 STG.E.U16 [R4.64], R16 ;  /* 0x0000001004001986 */ /* 0x0001e2000c101506 */
[----:B------:R-:W-:Y:S01]  /*39e0*/  ISETP.LT.AND P1, PT, R114, c[0x0][0x17c], !P0 ;  /* 0x00005f0072007a0c */ /* 0x000fe20004721270 */
[----:B------:R-:W-:Y:S02]  /*39f0*/  IMAD R11, R116, c[0x0][0x198], RZ ;  /* 0x00006600740b7a24 */ /* 0x000fe400078e02ff */
[----:B------:R-:W-:Y:S01]  /*3a00*/  IMAD R13, R115, c[0x0][0x198], RZ ;  /* 0x00006600730d7a24 */ /* 0x000fe200078e02ff */
[----:B------:R-:W-:Y:S01]  /*3a10*/  @P2 STG.E.U16 [R6.64], R24 ;  /* 0x0000001806002986 */ /* 0x000fe2000c101506 */
[--C-:B------:R-:W-:Y:S01]  /*3a20*/  IMAD.WIDE R10, R11, 0x2, R2.reuse ;  /* 0x000000020b0a7825 */ /* 0x100fe200078e0202 */
[----:B------:R-:W-:Y:S02]  /*3a30*/  ISETP.LT.AND P2, PT, R113, c[0x0][0x17c], !P0 ;  /* 0x00005f0071007a0c */ /* 0x000fe40004741270 */
[----:B------:R1:W-:Y:S01]  /*3a40*/  @P3 STG.E.U16 [R8.64], R17 ;  /* 0x0000001108003986 */ /* 0x0003e2000c101506 */
[----:B------:R-:W-:Y:S01]  /*3a50*/  IMAD.WIDE R12, R13, 0x2, R2 ;  /* 0x000000020d0c7825 */ /* 0x000fe200078e0202 */
[----:B------:R-:W-:-:S02]  /*3a60*/  ISETP.LT.AND P3, PT, R112, c[0x0][0x17c], !P0 ;  /* 0x00005f0070007a0c */ /* 0x000fc40004761270 */
[----:B------:R-:W2:Y:S01]  /*3a70*/  LDS R17, [R38.X4+0x60c] ;  /* 0x00060c0026117984 */ /* 0x000ea20000004800 */
[----:B------:R-:W-:Y:S02]  /*3a80*/  IMAD R15, R114, c[0x0][0x198], RZ ;  /* 0x00006600720f7a24 */ /* 0x000fe400078e02ff */
[----:B------:R-:W-:Y:S01]  /*3a90*/  IMAD R113, R113, c[0x0][0x198], RZ ;  /* 0x0000660071717a24 */ /* 0x000fe200078e02ff */
[----:B------:R-:W3:Y:S01]  /*3aa0*/  LDS R16, [R38.X4+0x810] ;  /* 0x0008100026107984 */ /* 0x000ee20000004800 */
[----:B0-----:R-:W-:-:S03]  /*3ab0*/  IMAD.WIDE R4, R15, 0x2, R2 ;  /* 0x000000020f047825 */ /* 0x001fc600078e0202 */
[----:B------:R0:W-:Y:S01]  /*3ac0*/  @P4 STG.E.U16 [R10.64], R26 ;  /* 0x0000001a0a004986 */ /* 0x0001e2000c101506 */
[----:B------:R-:W-:Y:S01]  /*3ad0*/  ISETP.LT.AND P4, PT, R111, c[0x0][0x17c], !P0 ;  /* 0x00005f006f007a0c */ /* 0x000fe20004781270 */
[----:B-1----:R-:W-:Y:S02]  /*3ae0*/  IMAD R9, R112, c[0x0][0x198], RZ ;  /* 0x0000660070097a24 */ /* 0x002fe400078e02ff */
[----:B------:R1:W-:Y:S01]  /*3af0*/  @P5 STG.E.U16 [R12.64], R18 ;  /* 0x000000120c005986 */ /* 0x0003e2000c101506 */
[----:B------:R-:W-:Y:S01]  /*3b00*/  ISETP.LT.AND P5, PT, R110, c[0x0][0x17c], !P0 ;  /* 0x00005f006e007a0c */ /* 0x000fe200047a1270 */
[--C-:B------:R-:W-:Y:S02]  /*3b10*/  IMAD.WIDE R6, R113, 0x2, R2.reuse ;  /* 0x0000000271067825 */ /* 0x100fe400078e0202 */
[----:B------:R-:W4:Y:S02]  /*3b20*/  LDS R18, [R38.X4+0xc18] ;  /* 0x000c180026127984 */ /* 0x000f240000004800 */
[----:B------:R-:W-:-:S02]  /*3b30*/  IMAD.WIDE R8, R9, 0x2, R2 ;  /* 0x0000000209087825 */ /* 0x000fc400078e0202 */
[----:B------:R2:W-:Y:S01]  /*3b40*/  @P1 STG.E.U16 [R4.64], R28 ;  /* 0x0000001c04001986 */ /* 0x0005e2000c101506 */
[----:B------:R-:W-:Y:S01]  /*3b50*/  ISETP.LT.AND P1, PT, R40, c[0x0][0x17c], !P0 ;  /* 0x00005f0028007a0c */ /* 0x000fe20004721270 */
[----:B0-----:R-:W-:Y:S02]  /*3b60*/  IMAD R11, R111, c[0x0][0x198], RZ ;  /* 0x000066006f0b7a24 */ /* 0x001fe400078e02ff */
[----:B-1----:R-:W-:Y:S01]  /*3b70*/  IMAD R13, R110, c[0x0][0x198], RZ ;  /* 0x000066006e0d7a24 */ /* 0x002fe200078e02ff */
[----:B------:R0:W-:Y:S01]  /*3b80*/  @P2 STG.E.U16 [R6.64], R20 ;  /* 0x0000001406002986 */ /* 0x0001e2000c101506 */
[--C-:B------:R-:W-:Y:S01]  /*3b90*/  IMAD.WIDE R10, R11, 0x2, R2.reuse ;  /* 0x000000020b0a7825 */ /* 0x100fe200078e0202 */
[----:B------:R-:W-:Y:S02]  /*3ba0*/  ISETP.LT.AND P2, PT, R41, c[0x0][0x17c], !P0 ;  /* 0x00005f0029007a0c */ /* 0x000fe40004741270 */
[----:B------:R1:W-:Y:S01]  /*3bb0*/  @P3 STG.E.U16 [R8.64], R30 ;  /* 0x0000001e08003986 */ /* 0x0003e2000c101506 */
[----:B------:R-:W-:Y:S01]  /*3bc0*/  IMAD.WIDE R12, R13, 0x2, R2 ;  /* 0x000000020d0c7825 */ /* 0x000fe200078e0202 */
[----:B------:R-:W-:-:S02]  /*3bd0*/  ISETP.LT.AND P3, PT, R42, c[0x0][0x17c], !P0 ;  /* 0x00005f002a007a0c */ /* 0x000fc40004761270 */
[----:B------:R1:W-:Y:S01]  /*3be0*/  @P4 STG.E.U16 [R10.64], R22 ;  /* 0x000000160a004986 */ /* 0x0003e2000c101506 */
[----:B------:R-:W-:Y:S01]  /*3bf0*/  ISETP.LT.AND P4, PT, R43, c[0x0][0x17c], !P0 ;  /* 0x00005f002b007a0c */ /* 0x000fe20004781270 */
[----:B--2---:R-:W-:Y:S02]  /*3c00*/  IMAD.WIDE R4, R109, 0x2, R2 ;  /* 0x000000026d047825 */ /* 0x004fe400078e0202 */
[----:B------:R2:W-:Y:S01]  /*3c10*/  @P5 STG.E.U16 [R12.64], R14 ;  /* 0x0000000e0c005986 */ /* 0x0005e2000c101506 */
[C---:B------:R-:W-:Y:S01]  /*3c20*/  ISETP.LT.AND P5, PT, R108.reuse, c[0x0][0x17c], !P0 ;  /* 0x00005f006c007a0c */ /* 0x040fe200047a1270 */
[----:B------:R-:W-:Y:S01]  /*3c30*/  IMAD R15, R108, c[0x0][0x198], RZ ;  /* 0x000066006c0f7a24 */ /* 0x000fe200078e02ff */
[----:B0-----:R-:W-:Y:S01]  /*3c40*/  PRMT R20, R14, 0x7632, R20 ;  /* 0x000076320e147816 */ /* 0x001fe20000000014 */
[----:B------:R-:W-:Y:S01]  /*3c50*/  IMAD R43, R43, c[0x0][0x198], RZ ;  /* 0x000066002b2b7a24 */ /* 0x000fe200078e02ff */
[----:B------:R-:W-:Y:S01]  /*3c60*/  ISETP.LT.AND P0, PT, R39, c[0x0][0x17c], !P0 ;  /* 0x00005f0027007a0c */ /* 0x000fe20004701270 */
[----:B------:R-:W-:Y:S01]  /*3c70*/  IMAD R41, R41, c[0x0][0x198], RZ ;  /* 0x0000660029297a24 */ /* 0x000fe200078e02ff */
[----:B------:R-:W-:Y:S01]  /*3c80*/  F2FP.PACK_AB R0, R17, R0 ;  /* 0x000000001100723e */ /* 0x000fe200000000ff */
[--C-:B------:R-:W-:Y:S01]  /*3c90*/  IMAD.WIDE R6, R15, 0x2, R2.reuse ;  /* 0x000000020f067825 */ /* 0x100fe200078e0202 */
[----:B---3--:R-:W-:Y:S01]  /*3ca0*/  F2FP.PACK_AB R16, R19, R16 ;  /* 0x000000101310723e */ /* 0x008fe200000000ff */
[----:B------:R0:W-:Y:S02]  /*3cb0*/  @P6 STG.E.U16 [R4.64], R20 ;  /* 0x0000001404006986 */ /* 0x0001e4000c101506 */
[----:B-1----:R-:W-:Y:S01]  /*3cc0*/  IMAD.WIDE R8, R43, 0x2, R2 ;  /* 0x000000022b087825 */ /* 0x002fe200078e0202 */
[----:B------:R-:W-:Y:S01]  /*3cd0*/  PRMT R17, R16, 0x7632, R17 ;  /* 0x0000763210117816 */ /* 0x000fe20000000011 */
[----:B------:R1:W-:Y:S02]  /*3ce0*/  @P5 STG.E.U16 [R6.64], R0 ;  /* 0x0000000006005986 */ /* 0x0003e4000c101506 */
[----:B------:R-:W-:Y:S01]  /*3cf0*/  IMAD.WIDE R10, R23, 0x2, R2 ;  /* 0x00000002170a7825 */ /* 0x000fe200078e0202 */
[----:B----4-:R-:W-:-:S03]  /*3d00*/  F2FP.PACK_AB R18, R21, R18 ;  /* 0x000000121512723e */ /* 0x010fc600000000ff */
[----:B--2---:R-:W-:Y:S01]  /*3d10*/  IMAD.WIDE R12, R41, 0x2, R2 ;  /* 0x00000002290c7825 */ /* 0x004fe200078e0202 */
[----:B0-----:R-:W-:-:S03]  /*3d20*/  PRMT R5, R0, 0x7632, R5 ;  /* 0x0000763200057816 */ /* 0x001fc60000000005 */
[--C-:B------:R-:W-:Y:S02]  /*3d30*/  IMAD.WIDE R14, R25, 0x2, R2.reuse ;  /* 0x00000002190e7825 */ /* 0x100fe400078e0202 */
[----:B------:R1:W-:Y:S02]  /*3d40*/  @P4 STG.E.U16 [R8.64], R5 ;  /* 0x0000000508004986 */ /* 0x0003e4000c101506 */
[----:B------:R-:W-:Y:S02]  /*3d50*/  IMAD R39, R39, c[0x0][0x198], RZ ;  /* 0x0000660027277a24 */ /* 0x000fe400078e02ff */
[----:B------:R1:W-:Y:S02]  /*3d60*/  @P3 STG.E.U16 [R10.64], R16 ;  /* 0x000000100a003986 */ /* 0x0003e4000c101506 */
[----:B------:R-:W-:Y:S02]  /*3d70*/  IMAD.WIDE R2, R39, 0x2, R2 ;  /* 0x0000000227027825 */ /* 0x000fe400078e0202 */
[----:B------:R1:W-:Y:S04]  /*3d80*/  @P2 STG.E.U16 [R12.64], R17 ;  /* 0x000000110c002986 */ /* 0x0003e8000c101506 */
[----:B------:R1:W-:Y:S01]  /*3d90*/  @P1 STG.E.U16 [R14.64], R18 ;  /* 0x000000120e001986 */ /* 0x0003e2000c101506 */
[----:B------:R-:W-:Y:S05]  /*3da0*/  @!P0 EXIT ;  /* 0x000000000000894d */ /* 0x000fea0003800000 */
[----:B-1----:R-:W-:-:S05]  /*3db0*/  PRMT R0, R18, 0x7632, R0 ;  /* 0x0000763212007816 */ /* 0x002fca0000000000 */
[----:B------:R-:W-:Y:S01]  /*3dc0*/  STG.E.U16 [R2.64], R0 ;  /* 0x0000000002007986 */ /* 0x000fe2000c101506 */
[----:B------:R-:W-:Y:S05]  /*3dd0*/  EXIT ;  /* 0x000000000000794d */ /* 0x000fea0003800000 */
.L_x_2:
[----:B------:R-:W-:-:S00]  /*3de0*/  BRA `(.L_x_2) ;  /* 0xfffffff000007947 */ /* 0x000fc0000383ffff */
[----:B------:R-:W-:-:S00]  /*3df0*/  NOP ;  /* 0x0000000000007918 */ /* 0x000fc00000000000 */
        /* <DEDUP_REMOVED lines=8> */
.L_x_3:


//--------------------- .nv.shared.matmul_kernel_01234567891011 --------------------------
	.section	.nv.shared.matmul_kernel_01234567891011,"aw",@nobits
	.align	16
